//
// Generated by NVIDIA NVVM Compiler
//
// Compiler Build ID: CL-36424714
// Cuda compilation tools, release 13.0, V13.0.88
// Based on NVVM 20.0.0
//

.version 9.0
.target sm_100
.address_size 64

	// .globl	setDomainPoolKernel

.visible .entry setDomainPoolKernel(
	.param .u32 setDomainPoolKernel_param_0,
	.param .u32 setDomainPoolKernel_param_1,
	.param .u32 setDomainPoolKernel_param_2,
	.param .u32 setDomainPoolKernel_param_3,
	.param .u32 setDomainPoolKernel_param_4,
	.param .f32 setDomainPoolKernel_param_5,
	.param .u64 .ptr .align 1 setDomainPoolKernel_param_6,
	.param .u64 .ptr .align 1 setDomainPoolKernel_param_7,
	.param .u64 .ptr .align 1 setDomainPoolKernel_param_8,
	.param .u64 .ptr .align 1 setDomainPoolKernel_param_9,
	.param .u64 .ptr .align 1 setDomainPoolKernel_param_10,
	.param .u64 .ptr .align 1 setDomainPoolKernel_param_11,
	.param .u64 .ptr .align 1 setDomainPoolKernel_param_12,
	.param .u64 .ptr .align 1 setDomainPoolKernel_param_13
)
{
	.reg .pred 	%p<97>;
	.reg .b32 	%r<306>;
	.reg .b32 	%f<254>;
	.reg .b64 	%rd<242>;

	ld.param.u32 	%r123, [setDomainPoolKernel_param_0];
	ld.param.u32 	%r124, [setDomainPoolKernel_param_1];
	ld.param.u32 	%r125, [setDomainPoolKernel_param_2];
	ld.param.u32 	%r126, [setDomainPoolKernel_param_3];
	ld.param.u32 	%r127, [setDomainPoolKernel_param_4];
	ld.param.f32 	%f3, [setDomainPoolKernel_param_5];
	ld.param.u64 	%rd16, [setDomainPoolKernel_param_6];
	ld.param.u64 	%rd17, [setDomainPoolKernel_param_7];
	ld.param.u64 	%rd10, [setDomainPoolKernel_param_8];
	ld.param.u64 	%rd11, [setDomainPoolKernel_param_9];
	ld.param.u64 	%rd13, [setDomainPoolKernel_param_11];
	ld.param.u64 	%rd14, [setDomainPoolKernel_param_12];
	cvta.to.global.u64 	%rd1, %rd11;
	cvta.to.global.u64 	%rd2, %rd16;
	cvta.to.global.u64 	%rd3, %rd17;
	cvta.to.global.u64 	%rd4, %rd10;
	mov.u32 	%r128, %ctaid.x;
	mov.u32 	%r129, %ntid.x;
	mov.u32 	%r130, %tid.x;
	mad.lo.s32 	%r1, %r128, %r129, %r130;
	setp.ge.s32 	%p1, %r1, %r123;
	@%p1 bra 	$L__BB0_148;
	ld.param.u64 	%rd241, [setDomainPoolKernel_param_13];
	ld.param.u64 	%rd240, [setDomainPoolKernel_param_10];
	cvta.to.global.u64 	%rd18, %rd13;
	cvta.to.global.u64 	%rd19, %rd14;
	cvta.to.global.u64 	%rd20, %rd241;
	add.s32 	%r131, %r125, -1;
	mul.lo.s32 	%r2, %r131, %r126;
	add.s32 	%r132, %r2, 1;
	setp.eq.s32 	%p2, %r132, 0;
	mul.lo.s32 	%r133, %r124, %r1;
	mad.lo.s32 	%r3, %r133, %r2, %r133;
	mad.lo.s32 	%r134, %r2, %r2, %r2;
	add.s32 	%r5, %r134, %r132;
	mul.lo.s32 	%r4, %r5, %r1;
	mul.wide.s32 	%rd21, %r3, 4;
	add.s64 	%rd22, %rd10, %rd21;
	mul.wide.s32 	%rd23, %r1, 8;
	add.s64 	%rd24, %rd18, %rd23;
	st.global.u64 	[%rd24], %rd22;
	mul.wide.s32 	%rd25, %r4, 4;
	add.s64 	%rd26, %rd11, %rd25;
	add.s64 	%rd27, %rd19, %rd23;
	st.global.u64 	[%rd27], %rd26;
	add.s64 	%rd28, %rd240, %rd25;
	add.s64 	%rd29, %rd20, %rd23;
	st.global.u64 	[%rd29], %rd28;
	@%p2 bra 	$L__BB0_15;
	max.u32 	%r6, %r5, 1;
	and.b32  	%r7, %r6, 7;
	setp.lt.u32 	%p3, %r5, 8;
	mov.b32 	%r268, 0;
	@%p3 bra 	$L__BB0_5;
	and.b32  	%r268, %r6, -8;
	mov.b32 	%r271, 0;
$L__BB0_4:
	.pragma "nounroll";
	add.s32 	%r137, %r271, %r4;
	mul.wide.s32 	%rd30, %r137, 4;
	add.s64 	%rd31, %rd1, %rd30;
	mov.b32 	%r138, 0;
	st.global.u32 	[%rd31], %r138;
	st.global.u32 	[%rd31+4], %r138;
	st.global.u32 	[%rd31+8], %r138;
	st.global.u32 	[%rd31+12], %r138;
	st.global.u32 	[%rd31+16], %r138;
	st.global.u32 	[%rd31+20], %r138;
	st.global.u32 	[%rd31+24], %r138;
	st.global.u32 	[%rd31+28], %r138;
	add.s32 	%r271, %r271, 8;
	setp.eq.s32 	%p4, %r271, %r268;
	@%p4 bra 	$L__BB0_5;
	bra.uni 	$L__BB0_4;
$L__BB0_5:
	setp.eq.s32 	%p5, %r7, 0;
	@%p5 bra 	$L__BB0_13;
	and.b32  	%r10, %r6, 3;
	setp.lt.u32 	%p6, %r7, 4;
	@%p6 bra 	$L__BB0_8;
	add.s32 	%r139, %r268, %r4;
	mul.wide.s32 	%rd32, %r139, 4;
	add.s64 	%rd33, %rd1, %rd32;
	mov.b32 	%r140, 0;
	st.global.u32 	[%rd33], %r140;
	st.global.u32 	[%rd33+4], %r140;
	st.global.u32 	[%rd33+8], %r140;
	st.global.u32 	[%rd33+12], %r140;
	add.s32 	%r268, %r268, 4;
$L__BB0_8:
	setp.eq.s32 	%p7, %r10, 0;
	@%p7 bra 	$L__BB0_13;
	setp.eq.s32 	%p8, %r10, 1;
	@%p8 bra 	$L__BB0_11;
	add.s32 	%r141, %r268, %r4;
	mul.wide.s32 	%rd34, %r141, 4;
	add.s64 	%rd35, %rd1, %rd34;
	mov.b32 	%r142, 0;
	st.global.u32 	[%rd35], %r142;
	st.global.u32 	[%rd35+4], %r142;
	add.s32 	%r268, %r268, 2;
$L__BB0_11:
	and.b32  	%r143, %r6, 1;
	setp.eq.b32 	%p9, %r143, 1;
	not.pred 	%p10, %p9;
	@%p10 bra 	$L__BB0_13;
	add.s32 	%r144, %r268, %r4;
	mul.wide.s32 	%rd36, %r144, 4;
	add.s64 	%rd37, %rd1, %rd36;
	mov.b32 	%r145, 0;
	st.global.u32 	[%rd37], %r145;
$L__BB0_13:
	mul.f32 	%f1, %f3, %f3;
	add.s32 	%r15, %r2, 2;
	mov.b32 	%r272, 0;
$L__BB0_14:
	add.s32 	%r147, %r272, %r4;
	mul.wide.s32 	%rd38, %r147, 4;
	add.s64 	%rd39, %rd1, %rd38;
	st.global.f32 	[%rd39], %f1;
	add.s32 	%r272, %r15, %r272;
	setp.lt.s32 	%p11, %r272, %r5;
	@%p11 bra 	$L__BB0_14;
$L__BB0_15:
	setp.lt.s32 	%p12, %r124, 1;
	@%p12 bra 	$L__BB0_27;
	add.s32 	%r149, %r124, -1;
	and.b32  	%r18, %r124, 7;
	setp.lt.u32 	%p13, %r149, 7;
	mov.b32 	%r274, 0;
	@%p13 bra 	$L__BB0_19;
	and.b32  	%r274, %r124, 2147483640;
	mov.b32 	%r273, 0;
$L__BB0_18:
	.pragma "nounroll";
	add.s32 	%r151, %r273, %r3;
	mul.wide.s32 	%rd40, %r151, 4;
	add.s64 	%rd41, %rd4, %rd40;
	mov.b32 	%r152, 1065353216;
	st.global.u32 	[%rd41], %r152;
	st.global.u32 	[%rd41+4], %r152;
	st.global.u32 	[%rd41+8], %r152;
	st.global.u32 	[%rd41+12], %r152;
	st.global.u32 	[%rd41+16], %r152;
	st.global.u32 	[%rd41+20], %r152;
	st.global.u32 	[%rd41+24], %r152;
	st.global.u32 	[%rd41+28], %r152;
	add.s32 	%r273, %r273, 8;
	setp.ne.s32 	%p14, %r273, %r274;
	@%p14 bra 	$L__BB0_18;
$L__BB0_19:
	setp.eq.s32 	%p15, %r18, 0;
	@%p15 bra 	$L__BB0_27;
	and.b32  	%r25, %r124, 3;
	setp.lt.u32 	%p16, %r18, 4;
	@%p16 bra 	$L__BB0_22;
	add.s32 	%r153, %r274, %r3;
	mul.wide.s32 	%rd42, %r153, 4;
	add.s64 	%rd43, %rd4, %rd42;
	mov.b32 	%r154, 1065353216;
	st.global.u32 	[%rd43], %r154;
	st.global.u32 	[%rd43+4], %r154;
	st.global.u32 	[%rd43+8], %r154;
	st.global.u32 	[%rd43+12], %r154;
	add.s32 	%r274, %r274, 4;
$L__BB0_22:
	setp.eq.s32 	%p17, %r25, 0;
	@%p17 bra 	$L__BB0_27;
	setp.eq.s32 	%p18, %r25, 1;
	@%p18 bra 	$L__BB0_25;
	add.s32 	%r155, %r274, %r3;
	mul.wide.s32 	%rd44, %r155, 4;
	add.s64 	%rd45, %rd4, %rd44;
	mov.b32 	%r156, 1065353216;
	st.global.u32 	[%rd45], %r156;
	st.global.u32 	[%rd45+4], %r156;
	add.s32 	%r274, %r274, 2;
$L__BB0_25:
	and.b32  	%r157, %r124, 1;
	setp.eq.b32 	%p19, %r157, 1;
	not.pred 	%p20, %p19;
	@%p20 bra 	$L__BB0_27;
	add.s32 	%r158, %r274, %r3;
	mul.wide.s32 	%rd46, %r158, 4;
	add.s64 	%rd47, %rd4, %rd46;
	mov.b32 	%r159, 1065353216;
	st.global.u32 	[%rd47], %r159;
$L__BB0_27:
	shr.u32 	%r160, %r123, 31;
	add.s32 	%r161, %r123, %r160;
	shr.s32 	%r30, %r161, 1;
	rem.s32 	%r31, %r1, %r30;
	setp.lt.s32 	%p21, %r126, 1;
	@%p21 bra 	$L__BB0_148;
	mul.lo.s32 	%r32, %r127, %r124;
	setp.lt.s32 	%p22, %r127, 2;
	cvt.rn.f32.s32 	%f2, %r127;
	@%p22 bra 	$L__BB0_114;
	add.s32 	%r33, %r124, -1;
	and.b32  	%r34, %r124, 7;
	and.b32  	%r35, %r124, 3;
	add.s32 	%r36, %r35, -1;
	and.b32  	%r37, %r124, 15;
	and.b32  	%r38, %r124, 2147483640;
	and.b32  	%r39, %r124, 1;
	and.b32  	%r40, %r124, 2147483644;
	and.b32  	%r41, %r124, 2147483632;
	neg.s32 	%r42, %r38;
	mov.b32 	%r277, 1;
$L__BB0_30:
	mov.u32 	%r43, %r277;
	setp.gt.s32 	%p53, %r124, 0;
	add.s32 	%r203, %r43, -1;
	mad.lo.s32 	%r44, %r32, %r203, %r31;
	mul.lo.s32 	%r45, %r43, %r124;
	@%p53 bra 	$L__BB0_79;
	bra.uni 	$L__BB0_63;
$L__BB0_31:
	.pragma "nounroll";
	mul.wide.s32 	%rd117, %r278, 4;
	add.s64 	%rd118, %rd4, %rd117;
	mov.b32 	%r205, 0;
	st.global.u32 	[%rd118], %r205;
	st.global.u32 	[%rd118+4], %r205;
	st.global.u32 	[%rd118+8], %r205;
	st.global.u32 	[%rd118+12], %r205;
	st.global.u32 	[%rd118+16], %r205;
	st.global.u32 	[%rd118+20], %r205;
	st.global.u32 	[%rd118+24], %r205;
	st.global.u32 	[%rd118+28], %r205;
	add.s32 	%r279, %r279, 8;
	add.s32 	%r278, %r278, 8;
	setp.eq.s32 	%p55, %r279, 0;
	mov.u32 	%r288, %r38;
	@%p55 bra 	$L__BB0_80;
	bra.uni 	$L__BB0_31;
$L__BB0_32:
	.pragma "nounroll";
	setp.lt.s32 	%p62, %r1, %r30;
	@%p62 bra 	$L__BB0_34;
	add.s32 	%r215, %r67, %r280;
	mul.wide.s32 	%rd125, %r215, 4;
	add.s64 	%rd126, %rd4, %rd125;
	mad.lo.s32 	%r216, %r280, %r127, %r44;
	mul.wide.s32 	%rd127, %r216, 4;
	add.s64 	%rd128, %rd3, %rd127;
	ld.global.f32 	%f108, [%rd126];
	ld.global.f32 	%f109, [%rd128];
	add.f32 	%f110, %f108, %f109;
	st.global.f32 	[%rd126], %f110;
	bra.uni 	$L__BB0_35;
$L__BB0_34:
	add.s32 	%r217, %r67, %r280;
	mul.wide.s32 	%rd129, %r217, 4;
	add.s64 	%rd130, %rd4, %rd129;
	mad.lo.s32 	%r218, %r280, %r127, %r44;
	mul.wide.s32 	%rd131, %r218, 4;
	add.s64 	%rd132, %rd2, %rd131;
	ld.global.f32 	%f111, [%rd130];
	ld.global.f32 	%f112, [%rd132];
	add.f32 	%f113, %f111, %f112;
	st.global.f32 	[%rd130], %f113;
$L__BB0_35:
	add.s32 	%r51, %r280, 1;
	cvt.s64.s32 	%rd133, %r280;
	cvt.s64.s32 	%rd134, %r67;
	add.s64 	%rd135, %rd134, %rd133;
	shl.b64 	%rd136, %rd135, 2;
	add.s64 	%rd5, %rd4, %rd136;
	@%p62 bra 	$L__BB0_37;
	mad.lo.s32 	%r219, %r51, %r127, %r44;
	mul.wide.s32 	%rd137, %r219, 4;
	add.s64 	%rd138, %rd3, %rd137;
	ld.global.f32 	%f114, [%rd5+4];
	ld.global.f32 	%f115, [%rd138];
	add.f32 	%f116, %f114, %f115;
	st.global.f32 	[%rd5+4], %f116;
	bra.uni 	$L__BB0_38;
$L__BB0_37:
	mad.lo.s32 	%r220, %r51, %r127, %r44;
	mul.wide.s32 	%rd139, %r220, 4;
	add.s64 	%rd140, %rd2, %rd139;
	ld.global.f32 	%f117, [%rd5+4];
	ld.global.f32 	%f118, [%rd140];
	add.f32 	%f119, %f117, %f118;
	st.global.f32 	[%rd5+4], %f119;
$L__BB0_38:
	add.s32 	%r52, %r280, 2;
	@%p62 bra 	$L__BB0_40;
	mad.lo.s32 	%r221, %r52, %r127, %r44;
	mul.wide.s32 	%rd141, %r221, 4;
	add.s64 	%rd142, %rd3, %rd141;
	ld.global.f32 	%f120, [%rd5+8];
	ld.global.f32 	%f121, [%rd142];
	add.f32 	%f122, %f120, %f121;
	st.global.f32 	[%rd5+8], %f122;
	bra.uni 	$L__BB0_41;
$L__BB0_40:
	mad.lo.s32 	%r222, %r52, %r127, %r44;
	mul.wide.s32 	%rd143, %r222, 4;
	add.s64 	%rd144, %rd2, %rd143;
	ld.global.f32 	%f123, [%rd5+8];
	ld.global.f32 	%f124, [%rd144];
	add.f32 	%f125, %f123, %f124;
	st.global.f32 	[%rd5+8], %f125;
$L__BB0_41:
	add.s32 	%r53, %r280, 3;
	@%p62 bra 	$L__BB0_43;
	mad.lo.s32 	%r223, %r53, %r127, %r44;
	mul.wide.s32 	%rd145, %r223, 4;
	add.s64 	%rd146, %rd3, %rd145;
	ld.global.f32 	%f126, [%rd5+12];
	ld.global.f32 	%f127, [%rd146];
	add.f32 	%f128, %f126, %f127;
	st.global.f32 	[%rd5+12], %f128;
	bra.uni 	$L__BB0_44;
$L__BB0_43:
	mad.lo.s32 	%r224, %r53, %r127, %r44;
	mul.wide.s32 	%rd147, %r224, 4;
	add.s64 	%rd148, %rd2, %rd147;
	ld.global.f32 	%f129, [%rd5+12];
	ld.global.f32 	%f130, [%rd148];
	add.f32 	%f131, %f129, %f130;
	st.global.f32 	[%rd5+12], %f131;
$L__BB0_44:
	add.s32 	%r280, %r280, 4;
	setp.eq.s32 	%p66, %r280, %r40;
	mov.u32 	%r286, %r40;
	@%p66 bra 	$L__BB0_45;
	bra.uni 	$L__BB0_32;
$L__BB0_45:
	setp.eq.s32 	%p67, %r35, 0;
	@%p67 bra 	$L__BB0_63;
	setp.eq.s32 	%p68, %r36, 0;
	@%p68 bra 	$L__BB0_76;
	setp.lt.s32 	%p69, %r1, %r30;
	@%p69 bra 	$L__BB0_71;
	add.s32 	%r225, %r67, %r286;
	mul.wide.s32 	%rd149, %r225, 4;
	add.s64 	%rd150, %rd4, %rd149;
	mad.lo.s32 	%r226, %r286, %r127, %r44;
	mul.wide.s32 	%rd151, %r226, 4;
	add.s64 	%rd152, %rd3, %rd151;
	ld.global.f32 	%f132, [%rd150];
	ld.global.f32 	%f133, [%rd152];
	add.f32 	%f134, %f132, %f133;
	st.global.f32 	[%rd150], %f134;
	bra.uni 	$L__BB0_72;
$L__BB0_49:
	mov.b32 	%r281, 0;
$L__BB0_50:
	.pragma "nounroll";
	add.s32 	%r262, %r63, %r281;
	mul.wide.s32 	%rd233, %r262, 4;
	add.s64 	%rd234, %rd4, %rd233;
	ld.global.f32 	%f192, [%rd234];
	div.rn.f32 	%f193, %f192, %f2;
	st.global.f32 	[%rd234], %f193;
	ld.global.f32 	%f194, [%rd234+4];
	div.rn.f32 	%f195, %f194, %f2;
	st.global.f32 	[%rd234+4], %f195;
	ld.global.f32 	%f196, [%rd234+8];
	div.rn.f32 	%f197, %f196, %f2;
	st.global.f32 	[%rd234+8], %f197;
	ld.global.f32 	%f198, [%rd234+12];
	div.rn.f32 	%f199, %f198, %f2;
	st.global.f32 	[%rd234+12], %f199;
	ld.global.f32 	%f200, [%rd234+16];
	div.rn.f32 	%f201, %f200, %f2;
	st.global.f32 	[%rd234+16], %f201;
	ld.global.f32 	%f202, [%rd234+20];
	div.rn.f32 	%f203, %f202, %f2;
	st.global.f32 	[%rd234+20], %f203;
	ld.global.f32 	%f204, [%rd234+24];
	div.rn.f32 	%f205, %f204, %f2;
	st.global.f32 	[%rd234+24], %f205;
	ld.global.f32 	%f206, [%rd234+28];
	div.rn.f32 	%f207, %f206, %f2;
	st.global.f32 	[%rd234+28], %f207;
	ld.global.f32 	%f208, [%rd234+32];
	div.rn.f32 	%f209, %f208, %f2;
	st.global.f32 	[%rd234+32], %f209;
	ld.global.f32 	%f210, [%rd234+36];
	div.rn.f32 	%f211, %f210, %f2;
	st.global.f32 	[%rd234+36], %f211;
	ld.global.f32 	%f212, [%rd234+40];
	div.rn.f32 	%f213, %f212, %f2;
	st.global.f32 	[%rd234+40], %f213;
	ld.global.f32 	%f214, [%rd234+44];
	div.rn.f32 	%f215, %f214, %f2;
	st.global.f32 	[%rd234+44], %f215;
	ld.global.f32 	%f216, [%rd234+48];
	div.rn.f32 	%f217, %f216, %f2;
	st.global.f32 	[%rd234+48], %f217;
	ld.global.f32 	%f218, [%rd234+52];
	div.rn.f32 	%f219, %f218, %f2;
	st.global.f32 	[%rd234+52], %f219;
	ld.global.f32 	%f220, [%rd234+56];
	div.rn.f32 	%f221, %f220, %f2;
	st.global.f32 	[%rd234+56], %f221;
	ld.global.f32 	%f222, [%rd234+60];
	div.rn.f32 	%f223, %f222, %f2;
	st.global.f32 	[%rd234+60], %f223;
	add.s32 	%r281, %r281, 16;
	setp.eq.s32 	%p88, %r281, %r41;
	mov.u32 	%r283, %r41;
	@%p88 bra 	$L__BB0_51;
	bra.uni 	$L__BB0_50;
$L__BB0_51:
	setp.eq.s32 	%p89, %r37, 0;
	@%p89 bra 	$L__BB0_61;
	add.s32 	%r263, %r37, -1;
	setp.lt.u32 	%p90, %r263, 7;
	@%p90 bra 	$L__BB0_54;
	add.s32 	%r264, %r63, %r283;
	mul.wide.s32 	%rd235, %r264, 4;
	add.s64 	%rd236, %rd4, %rd235;
	ld.global.f32 	%f224, [%rd236];
	div.rn.f32 	%f225, %f224, %f2;
	st.global.f32 	[%rd236], %f225;
	ld.global.f32 	%f226, [%rd236+4];
	div.rn.f32 	%f227, %f226, %f2;
	st.global.f32 	[%rd236+4], %f227;
	ld.global.f32 	%f228, [%rd236+8];
	div.rn.f32 	%f229, %f228, %f2;
	st.global.f32 	[%rd236+8], %f229;
	ld.global.f32 	%f230, [%rd236+12];
	div.rn.f32 	%f231, %f230, %f2;
	st.global.f32 	[%rd236+12], %f231;
	ld.global.f32 	%f232, [%rd236+16];
	div.rn.f32 	%f233, %f232, %f2;
	st.global.f32 	[%rd236+16], %f233;
	ld.global.f32 	%f234, [%rd236+20];
	div.rn.f32 	%f235, %f234, %f2;
	st.global.f32 	[%rd236+20], %f235;
	ld.global.f32 	%f236, [%rd236+24];
	div.rn.f32 	%f237, %f236, %f2;
	st.global.f32 	[%rd236+24], %f237;
	ld.global.f32 	%f238, [%rd236+28];
	div.rn.f32 	%f239, %f238, %f2;
	st.global.f32 	[%rd236+28], %f239;
	add.s32 	%r283, %r283, 8;
$L__BB0_54:
	setp.eq.s32 	%p91, %r34, 0;
	@%p91 bra 	$L__BB0_61;
	add.s32 	%r265, %r34, -1;
	setp.lt.u32 	%p92, %r265, 3;
	@%p92 bra 	$L__BB0_57;
	add.s32 	%r266, %r63, %r283;
	mul.wide.s32 	%rd237, %r266, 4;
	add.s64 	%rd238, %rd4, %rd237;
	ld.global.f32 	%f240, [%rd238];
	div.rn.f32 	%f241, %f240, %f2;
	st.global.f32 	[%rd238], %f241;
	ld.global.f32 	%f242, [%rd238+4];
	div.rn.f32 	%f243, %f242, %f2;
	st.global.f32 	[%rd238+4], %f243;
	ld.global.f32 	%f244, [%rd238+8];
	div.rn.f32 	%f245, %f244, %f2;
	st.global.f32 	[%rd238+8], %f245;
	ld.global.f32 	%f246, [%rd238+12];
	div.rn.f32 	%f247, %f246, %f2;
	st.global.f32 	[%rd238+12], %f247;
	add.s32 	%r283, %r283, 4;
$L__BB0_57:
	@%p80 bra 	$L__BB0_61;
	setp.eq.s32 	%p94, %r35, 1;
	add.s32 	%r267, %r63, %r283;
	mul.wide.s32 	%rd239, %r267, 4;
	add.s64 	%rd6, %rd4, %rd239;
	ld.global.f32 	%f248, [%rd6];
	div.rn.f32 	%f249, %f248, %f2;
	st.global.f32 	[%rd6], %f249;
	@%p94 bra 	$L__BB0_61;
	setp.eq.s32 	%p95, %r35, 2;
	ld.global.f32 	%f250, [%rd6+4];
	div.rn.f32 	%f251, %f250, %f2;
	st.global.f32 	[%rd6+4], %f251;
	@%p95 bra 	$L__BB0_61;
	ld.global.f32 	%f252, [%rd6+8];
	div.rn.f32 	%f253, %f252, %f2;
	st.global.f32 	[%rd6+8], %f253;
$L__BB0_61:
	add.s32 	%r277, %r43, 1;
	setp.eq.s32 	%p96, %r43, %r126;
	@%p96 bra 	$L__BB0_148;
	bra.uni 	$L__BB0_30;
$L__BB0_62:
	add.s32 	%r235, %r67, %r286;
	mul.wide.s32 	%rd175, %r235, 4;
	add.s64 	%rd176, %rd4, %rd175;
	mad.lo.s32 	%r236, %r286, %r127, %r44;
	mul.wide.s32 	%rd177, %r236, 4;
	add.s64 	%rd178, %rd2, %rd177;
	ld.global.f32 	%f147, [%rd176];
	ld.global.f32 	%f148, [%rd178];
	add.f32 	%f149, %f147, %f148;
	st.global.f32 	[%rd176], %f149;
$L__BB0_63:
	setp.lt.s32 	%p73, %r124, 1;
	add.s32 	%r63, %r45, %r3;
	@%p73 bra 	$L__BB0_61;
	mov.b32 	%r290, 1;
$L__BB0_65:
	setp.lt.u32 	%p74, %r33, 3;
	add.s32 	%r74, %r290, %r44;
	mov.b32 	%r293, 0;
	@%p74 bra 	$L__BB0_99;
	mov.b32 	%r291, 0;
$L__BB0_67:
	.pragma "nounroll";
	setp.lt.s32 	%p75, %r1, %r30;
	@%p75 bra 	$L__BB0_88;
	add.s32 	%r240, %r63, %r291;
	mul.wide.s32 	%rd179, %r240, 4;
	add.s64 	%rd180, %rd4, %rd179;
	mad.lo.s32 	%r241, %r291, %r127, %r74;
	mul.wide.s32 	%rd181, %r241, 4;
	add.s64 	%rd182, %rd3, %rd181;
	ld.global.f32 	%f150, [%rd180];
	ld.global.f32 	%f151, [%rd182];
	add.f32 	%f152, %f150, %f151;
	st.global.f32 	[%rd180], %f152;
	bra.uni 	$L__BB0_89;
$L__BB0_69:
	setp.lt.u32 	%p61, %r33, 3;
	mov.b32 	%r286, 0;
	@%p61 bra 	$L__BB0_45;
	mov.b32 	%r280, 0;
	bra.uni 	$L__BB0_32;
$L__BB0_71:
	add.s32 	%r227, %r67, %r286;
	mul.wide.s32 	%rd153, %r227, 4;
	add.s64 	%rd154, %rd4, %rd153;
	mad.lo.s32 	%r228, %r286, %r127, %r44;
	mul.wide.s32 	%rd155, %r228, 4;
	add.s64 	%rd156, %rd2, %rd155;
	ld.global.f32 	%f135, [%rd154];
	ld.global.f32 	%f136, [%rd156];
	add.f32 	%f137, %f135, %f136;
	st.global.f32 	[%rd154], %f137;
$L__BB0_72:
	@%p69 bra 	$L__BB0_74;
	cvt.s64.s32 	%rd157, %r67;
	cvt.u64.u32 	%rd158, %r286;
	add.s64 	%rd159, %rd157, %rd158;
	shl.b64 	%rd160, %rd159, 2;
	add.s64 	%rd161, %rd4, %rd160;
	mad.lo.s32 	%r229, %r127, %r286, %r127;
	add.s32 	%r230, %r229, %r44;
	mul.wide.s32 	%rd162, %r230, 4;
	add.s64 	%rd163, %rd3, %rd162;
	ld.global.f32 	%f138, [%rd161+4];
	ld.global.f32 	%f139, [%rd163];
	add.f32 	%f140, %f138, %f139;
	st.global.f32 	[%rd161+4], %f140;
	bra.uni 	$L__BB0_75;
$L__BB0_74:
	cvt.s64.s32 	%rd164, %r67;
	cvt.u64.u32 	%rd165, %r286;
	add.s64 	%rd166, %rd164, %rd165;
	shl.b64 	%rd167, %rd166, 2;
	add.s64 	%rd168, %rd4, %rd167;
	mad.lo.s32 	%r231, %r127, %r286, %r127;
	add.s32 	%r232, %r231, %r44;
	mul.wide.s32 	%rd169, %r232, 4;
	add.s64 	%rd170, %rd2, %rd169;
	ld.global.f32 	%f141, [%rd168+4];
	ld.global.f32 	%f142, [%rd170];
	add.f32 	%f143, %f141, %f142;
	st.global.f32 	[%rd168+4], %f143;
$L__BB0_75:
	add.s32 	%r286, %r286, 2;
$L__BB0_76:
	setp.eq.s32 	%p71, %r39, 0;
	@%p71 bra 	$L__BB0_63;
	setp.lt.s32 	%p72, %r1, %r30;
	@%p72 bra 	$L__BB0_62;
	add.s32 	%r233, %r67, %r286;
	mul.wide.s32 	%rd171, %r233, 4;
	add.s64 	%rd172, %rd4, %rd171;
	mad.lo.s32 	%r234, %r286, %r127, %r44;
	mul.wide.s32 	%rd173, %r234, 4;
	add.s64 	%rd174, %rd3, %rd173;
	ld.global.f32 	%f144, [%rd172];
	ld.global.f32 	%f145, [%rd174];
	add.f32 	%f146, %f144, %f145;
	st.global.f32 	[%rd172], %f146;
	bra.uni 	$L__BB0_63;
$L__BB0_79:
	setp.lt.u32 	%p54, %r33, 7;
	add.s32 	%r67, %r45, %r3;
	mov.b32 	%r288, 0;
	mov.u32 	%r278, %r67;
	mov.u32 	%r279, %r42;
	@%p54 bra 	$L__BB0_80;
	bra.uni 	$L__BB0_31;
$L__BB0_80:
	setp.eq.s32 	%p56, %r34, 0;
	@%p56 bra 	$L__BB0_69;
	add.s32 	%r206, %r34, -1;
	setp.lt.u32 	%p57, %r206, 3;
	@%p57 bra 	$L__BB0_83;
	add.s32 	%r207, %r67, %r288;
	mul.wide.s32 	%rd119, %r207, 4;
	add.s64 	%rd120, %rd4, %rd119;
	mov.b32 	%r208, 0;
	st.global.u32 	[%rd120], %r208;
	st.global.u32 	[%rd120+4], %r208;
	st.global.u32 	[%rd120+8], %r208;
	st.global.u32 	[%rd120+12], %r208;
	add.s32 	%r288, %r288, 4;
$L__BB0_83:
	setp.eq.s32 	%p58, %r35, 0;
	@%p58 bra 	$L__BB0_69;
	setp.eq.s32 	%p59, %r36, 0;
	@%p59 bra 	$L__BB0_86;
	add.s32 	%r209, %r67, %r288;
	mul.wide.s32 	%rd121, %r209, 4;
	add.s64 	%rd122, %rd4, %rd121;
	mov.b32 	%r210, 0;
	st.global.u32 	[%rd122], %r210;
	st.global.u32 	[%rd122+4], %r210;
	add.s32 	%r288, %r288, 2;
$L__BB0_86:
	setp.eq.s32 	%p60, %r39, 0;
	@%p60 bra 	$L__BB0_69;
	add.s32 	%r211, %r67, %r288;
	mul.wide.s32 	%rd123, %r211, 4;
	add.s64 	%rd124, %rd4, %rd123;
	mov.b32 	%r212, 0;
	st.global.u32 	[%rd124], %r212;
	bra.uni 	$L__BB0_69;
$L__BB0_88:
	add.s32 	%r242, %r63, %r291;
	mul.wide.s32 	%rd183, %r242, 4;
	add.s64 	%rd184, %rd4, %rd183;
	mad.lo.s32 	%r243, %r291, %r127, %r74;
	mul.wide.s32 	%rd185, %r243, 4;
	add.s64 	%rd186, %rd2, %rd185;
	ld.global.f32 	%f153, [%rd184];
	ld.global.f32 	%f154, [%rd186];
	add.f32 	%f155, %f153, %f154;
	st.global.f32 	[%rd184], %f155;
$L__BB0_89:
	add.s32 	%r76, %r291, 1;
	cvt.s64.s32 	%rd187, %r291;
	cvt.s64.s32 	%rd188, %r63;
	add.s64 	%rd189, %rd188, %rd187;
	shl.b64 	%rd190, %rd189, 2;
	add.s64 	%rd7, %rd4, %rd190;
	@%p75 bra 	$L__BB0_91;
	mad.lo.s32 	%r244, %r76, %r127, %r74;
	mul.wide.s32 	%rd191, %r244, 4;
	add.s64 	%rd192, %rd3, %rd191;
	ld.global.f32 	%f156, [%rd7+4];
	ld.global.f32 	%f157, [%rd192];
	add.f32 	%f158, %f156, %f157;
	st.global.f32 	[%rd7+4], %f158;
	bra.uni 	$L__BB0_92;
$L__BB0_91:
	mad.lo.s32 	%r245, %r76, %r127, %r74;
	mul.wide.s32 	%rd193, %r245, 4;
	add.s64 	%rd194, %rd2, %rd193;
	ld.global.f32 	%f159, [%rd7+4];
	ld.global.f32 	%f160, [%rd194];
	add.f32 	%f161, %f159, %f160;
	st.global.f32 	[%rd7+4], %f161;
$L__BB0_92:
	add.s32 	%r77, %r291, 2;
	@%p75 bra 	$L__BB0_94;
	mad.lo.s32 	%r246, %r77, %r127, %r74;
	mul.wide.s32 	%rd195, %r246, 4;
	add.s64 	%rd196, %rd3, %rd195;
	ld.global.f32 	%f162, [%rd7+8];
	ld.global.f32 	%f163, [%rd196];
	add.f32 	%f164, %f162, %f163;
	st.global.f32 	[%rd7+8], %f164;
	bra.uni 	$L__BB0_95;
$L__BB0_94:
	mad.lo.s32 	%r247, %r77, %r127, %r74;
	mul.wide.s32 	%rd197, %r247, 4;
	add.s64 	%rd198, %rd2, %rd197;
	ld.global.f32 	%f165, [%rd7+8];
	ld.global.f32 	%f166, [%rd198];
	add.f32 	%f167, %f165, %f166;
	st.global.f32 	[%rd7+8], %f167;
$L__BB0_95:
	add.s32 	%r78, %r291, 3;
	@%p75 bra 	$L__BB0_97;
	mad.lo.s32 	%r248, %r78, %r127, %r74;
	mul.wide.s32 	%rd199, %r248, 4;
	add.s64 	%rd200, %rd3, %rd199;
	ld.global.f32 	%f168, [%rd7+12];
	ld.global.f32 	%f169, [%rd200];
	add.f32 	%f170, %f168, %f169;
	st.global.f32 	[%rd7+12], %f170;
	bra.uni 	$L__BB0_98;
$L__BB0_97:
	mad.lo.s32 	%r249, %r78, %r127, %r74;
	mul.wide.s32 	%rd201, %r249, 4;
	add.s64 	%rd202, %rd2, %rd201;
	ld.global.f32 	%f171, [%rd7+12];
	ld.global.f32 	%f172, [%rd202];
	add.f32 	%f173, %f171, %f172;
	st.global.f32 	[%rd7+12], %f173;
$L__BB0_98:
	add.s32 	%r291, %r291, 4;
	setp.ne.s32 	%p79, %r291, %r40;
	mov.u32 	%r293, %r40;
	@%p79 bra 	$L__BB0_67;
$L__BB0_99:
	setp.eq.s32 	%p80, %r35, 0;
	@%p80 bra 	$L__BB0_112;
	setp.eq.s32 	%p81, %r36, 0;
	@%p81 bra 	$L__BB0_108;
	setp.lt.s32 	%p82, %r1, %r30;
	@%p82 bra 	$L__BB0_103;
	add.s32 	%r250, %r63, %r293;
	mul.wide.s32 	%rd203, %r250, 4;
	add.s64 	%rd204, %rd4, %rd203;
	mad.lo.s32 	%r251, %r293, %r127, %r74;
	mul.wide.s32 	%rd205, %r251, 4;
	add.s64 	%rd206, %rd3, %rd205;
	ld.global.f32 	%f174, [%rd204];
	ld.global.f32 	%f175, [%rd206];
	add.f32 	%f176, %f174, %f175;
	st.global.f32 	[%rd204], %f176;
	bra.uni 	$L__BB0_104;
$L__BB0_103:
	add.s32 	%r252, %r63, %r293;
	mul.wide.s32 	%rd207, %r252, 4;
	add.s64 	%rd208, %rd4, %rd207;
	mad.lo.s32 	%r253, %r293, %r127, %r74;
	mul.wide.s32 	%rd209, %r253, 4;
	add.s64 	%rd210, %rd2, %rd209;
	ld.global.f32 	%f177, [%rd208];
	ld.global.f32 	%f178, [%rd210];
	add.f32 	%f179, %f177, %f178;
	st.global.f32 	[%rd208], %f179;
$L__BB0_104:
	add.s32 	%r81, %r293, 1;
	@%p82 bra 	$L__BB0_106;
	cvt.s64.s32 	%rd211, %r63;
	cvt.u64.u32 	%rd212, %r293;
	add.s64 	%rd213, %rd211, %rd212;
	shl.b64 	%rd214, %rd213, 2;
	add.s64 	%rd215, %rd4, %rd214;
	mad.lo.s32 	%r254, %r81, %r127, %r74;
	mul.wide.s32 	%rd216, %r254, 4;
	add.s64 	%rd217, %rd3, %rd216;
	ld.global.f32 	%f180, [%rd215+4];
	ld.global.f32 	%f181, [%rd217];
	add.f32 	%f182, %f180, %f181;
	st.global.f32 	[%rd215+4], %f182;
	bra.uni 	$L__BB0_107;
$L__BB0_106:
	cvt.s64.s32 	%rd218, %r63;
	cvt.u64.u32 	%rd219, %r293;
	add.s64 	%rd220, %rd218, %rd219;
	shl.b64 	%rd221, %rd220, 2;
	add.s64 	%rd222, %rd4, %rd221;
	mad.lo.s32 	%r255, %r81, %r127, %r74;
	mul.wide.s32 	%rd223, %r255, 4;
	add.s64 	%rd224, %rd2, %rd223;
	ld.global.f32 	%f183, [%rd222+4];
	ld.global.f32 	%f184, [%rd224];
	add.f32 	%f185, %f183, %f184;
	st.global.f32 	[%rd222+4], %f185;
$L__BB0_107:
	add.s32 	%r293, %r293, 2;
$L__BB0_108:
	setp.eq.s32 	%p84, %r39, 0;
	@%p84 bra 	$L__BB0_112;
	setp.lt.s32 	%p85, %r1, %r30;
	@%p85 bra 	$L__BB0_111;
	add.s32 	%r256, %r63, %r293;
	mul.wide.s32 	%rd225, %r256, 4;
	add.s64 	%rd226, %rd4, %rd225;
	mad.lo.s32 	%r257, %r293, %r127, %r74;
	mul.wide.s32 	%rd227, %r257, 4;
	add.s64 	%rd228, %rd3, %rd227;
	ld.global.f32 	%f186, [%rd226];
	ld.global.f32 	%f187, [%rd228];
	add.f32 	%f188, %f186, %f187;
	st.global.f32 	[%rd226], %f188;
	bra.uni 	$L__BB0_112;
$L__BB0_111:
	add.s32 	%r258, %r63, %r293;
	mul.wide.s32 	%rd229, %r258, 4;
	add.s64 	%rd230, %rd4, %rd229;
	mad.lo.s32 	%r259, %r293, %r127, %r74;
	mul.wide.s32 	%rd231, %r259, 4;
	add.s64 	%rd232, %rd2, %rd231;
	ld.global.f32 	%f189, [%rd230];
	ld.global.f32 	%f190, [%rd232];
	add.f32 	%f191, %f189, %f190;
	st.global.f32 	[%rd230], %f191;
$L__BB0_112:
	add.s32 	%r290, %r290, 1;
	setp.eq.s32 	%p86, %r290, %r127;
	@%p86 bra 	$L__BB0_113;
	bra.uni 	$L__BB0_65;
$L__BB0_113:
	setp.lt.u32 	%p87, %r33, 15;
	mov.b32 	%r283, 0;
	@%p87 bra 	$L__BB0_51;
	bra.uni 	$L__BB0_49;
$L__BB0_114:
	setp.lt.s32 	%p23, %r124, 1;
	@%p23 bra 	$L__BB0_148;
	add.s32 	%r85, %r124, -1;
	and.b32  	%r86, %r124, 7;
	add.s32 	%r87, %r86, -1;
	and.b32  	%r88, %r124, 3;
	add.s32 	%r89, %r88, -1;
	and.b32  	%r90, %r124, 15;
	add.s32 	%r91, %r90, -1;
	and.b32  	%r92, %r124, 2147483640;
	and.b32  	%r93, %r124, 1;
	and.b32  	%r94, %r124, 2147483644;
	and.b32  	%r95, %r124, 2147483632;
	mov.b32 	%r294, 1;
$L__BB0_116:
	mov.u32 	%r96, %r294;
	setp.lt.u32 	%p24, %r85, 7;
	add.s32 	%r164, %r96, -1;
	mad.lo.s32 	%r97, %r32, %r164, %r31;
	mad.lo.s32 	%r98, %r96, %r124, %r3;
	mov.b32 	%r304, 0;
	@%p24 bra 	$L__BB0_162;
	mov.b32 	%r295, 0;
	bra.uni 	$L__BB0_161;
$L__BB0_118:
	.pragma "nounroll";
	setp.lt.s32 	%p32, %r1, %r30;
	@%p32 bra 	$L__BB0_120;
	add.s32 	%r176, %r98, %r296;
	mul.wide.s32 	%rd56, %r176, 4;
	add.s64 	%rd57, %rd4, %rd56;
	mad.lo.s32 	%r177, %r296, %r127, %r97;
	mul.wide.s32 	%rd58, %r177, 4;
	add.s64 	%rd59, %rd3, %rd58;
	ld.global.f32 	%f4, [%rd57];
	ld.global.f32 	%f5, [%rd59];
	add.f32 	%f6, %f4, %f5;
	st.global.f32 	[%rd57], %f6;
	bra.uni 	$L__BB0_121;
$L__BB0_120:
	add.s32 	%r178, %r98, %r296;
	mul.wide.s32 	%rd60, %r178, 4;
	add.s64 	%rd61, %rd4, %rd60;
	mad.lo.s32 	%r179, %r296, %r127, %r97;
	mul.wide.s32 	%rd62, %r179, 4;
	add.s64 	%rd63, %rd2, %rd62;
	ld.global.f32 	%f7, [%rd61];
	ld.global.f32 	%f8, [%rd63];
	add.f32 	%f9, %f7, %f8;
	st.global.f32 	[%rd61], %f9;
$L__BB0_121:
	add.s32 	%r102, %r296, 1;
	cvt.s64.s32 	%rd64, %r296;
	cvt.s64.s32 	%rd65, %r98;
	add.s64 	%rd66, %rd65, %rd64;
	shl.b64 	%rd67, %rd66, 2;
	add.s64 	%rd8, %rd4, %rd67;
	@%p32 bra 	$L__BB0_123;
	mad.lo.s32 	%r180, %r102, %r127, %r97;
	mul.wide.s32 	%rd68, %r180, 4;
	add.s64 	%rd69, %rd3, %rd68;
	ld.global.f32 	%f10, [%rd8+4];
	ld.global.f32 	%f11, [%rd69];
	add.f32 	%f12, %f10, %f11;
	st.global.f32 	[%rd8+4], %f12;
	bra.uni 	$L__BB0_124;
$L__BB0_123:
	mad.lo.s32 	%r181, %r102, %r127, %r97;
	mul.wide.s32 	%rd70, %r181, 4;
	add.s64 	%rd71, %rd2, %rd70;
	ld.global.f32 	%f13, [%rd8+4];
	ld.global.f32 	%f14, [%rd71];
	add.f32 	%f15, %f13, %f14;
	st.global.f32 	[%rd8+4], %f15;
$L__BB0_124:
	add.s32 	%r103, %r296, 2;
	@%p32 bra 	$L__BB0_126;
	mad.lo.s32 	%r182, %r103, %r127, %r97;
	mul.wide.s32 	%rd72, %r182, 4;
	add.s64 	%rd73, %rd3, %rd72;
	ld.global.f32 	%f16, [%rd8+8];
	ld.global.f32 	%f17, [%rd73];
	add.f32 	%f18, %f16, %f17;
	st.global.f32 	[%rd8+8], %f18;
	bra.uni 	$L__BB0_127;
$L__BB0_126:
	mad.lo.s32 	%r183, %r103, %r127, %r97;
	mul.wide.s32 	%rd74, %r183, 4;
	add.s64 	%rd75, %rd2, %rd74;
	ld.global.f32 	%f19, [%rd8+8];
	ld.global.f32 	%f20, [%rd75];
	add.f32 	%f21, %f19, %f20;
	st.global.f32 	[%rd8+8], %f21;
$L__BB0_127:
	add.s32 	%r104, %r296, 3;
	@%p32 bra 	$L__BB0_129;
	mad.lo.s32 	%r184, %r104, %r127, %r97;
	mul.wide.s32 	%rd76, %r184, 4;
	add.s64 	%rd77, %rd3, %rd76;
	ld.global.f32 	%f22, [%rd8+12];
	ld.global.f32 	%f23, [%rd77];
	add.f32 	%f24, %f22, %f23;
	st.global.f32 	[%rd8+12], %f24;
	bra.uni 	$L__BB0_130;
$L__BB0_129:
	mad.lo.s32 	%r185, %r104, %r127, %r97;
	mul.wide.s32 	%rd78, %r185, 4;
	add.s64 	%rd79, %rd2, %rd78;
	ld.global.f32 	%f25, [%rd8+12];
	ld.global.f32 	%f26, [%rd79];
	add.f32 	%f27, %f25, %f26;
	st.global.f32 	[%rd8+12], %f27;
$L__BB0_130:
	add.s32 	%r296, %r296, 4;
	setp.eq.s32 	%p36, %r296, %r94;
	mov.u32 	%r302, %r94;
	@%p36 bra 	$L__BB0_131;
	bra.uni 	$L__BB0_118;
$L__BB0_131:
	setp.eq.s32 	%p37, %r88, 0;
	@%p37 bra 	$L__BB0_160;
	setp.eq.s32 	%p38, %r89, 0;
	@%p38 bra 	$L__BB0_156;
	setp.lt.s32 	%p39, %r1, %r30;
	@%p39 bra 	$L__BB0_151;
	add.s32 	%r186, %r98, %r302;
	mul.wide.s32 	%rd80, %r186, 4;
	add.s64 	%rd81, %rd4, %rd80;
	mad.lo.s32 	%r187, %r302, %r127, %r97;
	mul.wide.s32 	%rd82, %r187, 4;
	add.s64 	%rd83, %rd3, %rd82;
	ld.global.f32 	%f28, [%rd81];
	ld.global.f32 	%f29, [%rd83];
	add.f32 	%f30, %f28, %f29;
	st.global.f32 	[%rd81], %f30;
	bra.uni 	$L__BB0_152;
$L__BB0_135:
	mov.b32 	%r297, 0;
$L__BB0_136:
	.pragma "nounroll";
	add.s32 	%r198, %r98, %r297;
	mul.wide.s32 	%rd110, %r198, 4;
	add.s64 	%rd111, %rd4, %rd110;
	ld.global.f32 	%f46, [%rd111];
	div.rn.f32 	%f47, %f46, %f2;
	st.global.f32 	[%rd111], %f47;
	ld.global.f32 	%f48, [%rd111+4];
	div.rn.f32 	%f49, %f48, %f2;
	st.global.f32 	[%rd111+4], %f49;
	ld.global.f32 	%f50, [%rd111+8];
	div.rn.f32 	%f51, %f50, %f2;
	st.global.f32 	[%rd111+8], %f51;
	ld.global.f32 	%f52, [%rd111+12];
	div.rn.f32 	%f53, %f52, %f2;
	st.global.f32 	[%rd111+12], %f53;
	ld.global.f32 	%f54, [%rd111+16];
	div.rn.f32 	%f55, %f54, %f2;
	st.global.f32 	[%rd111+16], %f55;
	ld.global.f32 	%f56, [%rd111+20];
	div.rn.f32 	%f57, %f56, %f2;
	st.global.f32 	[%rd111+20], %f57;
	ld.global.f32 	%f58, [%rd111+24];
	div.rn.f32 	%f59, %f58, %f2;
	st.global.f32 	[%rd111+24], %f59;
	ld.global.f32 	%f60, [%rd111+28];
	div.rn.f32 	%f61, %f60, %f2;
	st.global.f32 	[%rd111+28], %f61;
	ld.global.f32 	%f62, [%rd111+32];
	div.rn.f32 	%f63, %f62, %f2;
	st.global.f32 	[%rd111+32], %f63;
	ld.global.f32 	%f64, [%rd111+36];
	div.rn.f32 	%f65, %f64, %f2;
	st.global.f32 	[%rd111+36], %f65;
	ld.global.f32 	%f66, [%rd111+40];
	div.rn.f32 	%f67, %f66, %f2;
	st.global.f32 	[%rd111+40], %f67;
	ld.global.f32 	%f68, [%rd111+44];
	div.rn.f32 	%f69, %f68, %f2;
	st.global.f32 	[%rd111+44], %f69;
	ld.global.f32 	%f70, [%rd111+48];
	div.rn.f32 	%f71, %f70, %f2;
	st.global.f32 	[%rd111+48], %f71;
	ld.global.f32 	%f72, [%rd111+52];
	div.rn.f32 	%f73, %f72, %f2;
	st.global.f32 	[%rd111+52], %f73;
	ld.global.f32 	%f74, [%rd111+56];
	div.rn.f32 	%f75, %f74, %f2;
	st.global.f32 	[%rd111+56], %f75;
	ld.global.f32 	%f76, [%rd111+60];
	div.rn.f32 	%f77, %f76, %f2;
	st.global.f32 	[%rd111+60], %f77;
	add.s32 	%r297, %r297, 16;
	setp.eq.s32 	%p44, %r297, %r95;
	mov.u32 	%r299, %r95;
	@%p44 bra 	$L__BB0_137;
	bra.uni 	$L__BB0_136;
$L__BB0_137:
	setp.eq.s32 	%p45, %r90, 0;
	@%p45 bra 	$L__BB0_147;
	setp.lt.u32 	%p46, %r91, 7;
	@%p46 bra 	$L__BB0_140;
	add.s32 	%r199, %r98, %r299;
	mul.wide.s32 	%rd112, %r199, 4;
	add.s64 	%rd113, %rd4, %rd112;
	ld.global.f32 	%f78, [%rd113];
	div.rn.f32 	%f79, %f78, %f2;
	st.global.f32 	[%rd113], %f79;
	ld.global.f32 	%f80, [%rd113+4];
	div.rn.f32 	%f81, %f80, %f2;
	st.global.f32 	[%rd113+4], %f81;
	ld.global.f32 	%f82, [%rd113+8];
	div.rn.f32 	%f83, %f82, %f2;
	st.global.f32 	[%rd113+8], %f83;
	ld.global.f32 	%f84, [%rd113+12];
	div.rn.f32 	%f85, %f84, %f2;
	st.global.f32 	[%rd113+12], %f85;
	ld.global.f32 	%f86, [%rd113+16];
	div.rn.f32 	%f87, %f86, %f2;
	st.global.f32 	[%rd113+16], %f87;
	ld.global.f32 	%f88, [%rd113+20];
	div.rn.f32 	%f89, %f88, %f2;
	st.global.f32 	[%rd113+20], %f89;
	ld.global.f32 	%f90, [%rd113+24];
	div.rn.f32 	%f91, %f90, %f2;
	st.global.f32 	[%rd113+24], %f91;
	ld.global.f32 	%f92, [%rd113+28];
	div.rn.f32 	%f93, %f92, %f2;
	st.global.f32 	[%rd113+28], %f93;
	add.s32 	%r299, %r299, 8;
$L__BB0_140:
	@%p26 bra 	$L__BB0_147;
	setp.lt.u32 	%p48, %r87, 3;
	@%p48 bra 	$L__BB0_143;
	add.s32 	%r200, %r98, %r299;
	mul.wide.s32 	%rd114, %r200, 4;
	add.s64 	%rd115, %rd4, %rd114;
	ld.global.f32 	%f94, [%rd115];
	div.rn.f32 	%f95, %f94, %f2;
	st.global.f32 	[%rd115], %f95;
	ld.global.f32 	%f96, [%rd115+4];
	div.rn.f32 	%f97, %f96, %f2;
	st.global.f32 	[%rd115+4], %f97;
	ld.global.f32 	%f98, [%rd115+8];
	div.rn.f32 	%f99, %f98, %f2;
	st.global.f32 	[%rd115+8], %f99;
	ld.global.f32 	%f100, [%rd115+12];
	div.rn.f32 	%f101, %f100, %f2;
	st.global.f32 	[%rd115+12], %f101;
	add.s32 	%r299, %r299, 4;
$L__BB0_143:
	@%p37 bra 	$L__BB0_147;
	setp.eq.s32 	%p50, %r88, 1;
	add.s32 	%r201, %r98, %r299;
	mul.wide.s32 	%rd116, %r201, 4;
	add.s64 	%rd9, %rd4, %rd116;
	ld.global.f32 	%f102, [%rd9];
	div.rn.f32 	%f103, %f102, %f2;
	st.global.f32 	[%rd9], %f103;
	@%p50 bra 	$L__BB0_147;
	setp.eq.s32 	%p51, %r88, 2;
	ld.global.f32 	%f104, [%rd9+4];
	div.rn.f32 	%f105, %f104, %f2;
	st.global.f32 	[%rd9+4], %f105;
	@%p51 bra 	$L__BB0_147;
	ld.global.f32 	%f106, [%rd9+8];
	div.rn.f32 	%f107, %f106, %f2;
	st.global.f32 	[%rd9+8], %f107;
$L__BB0_147:
	add.s32 	%r294, %r96, 1;
	setp.eq.s32 	%p52, %r96, %r126;
	@%p52 bra 	$L__BB0_148;
	bra.uni 	$L__BB0_116;
$L__BB0_148:
	ret;
$L__BB0_149:
	setp.lt.u32 	%p31, %r85, 3;
	mov.b32 	%r302, 0;
	@%p31 bra 	$L__BB0_131;
	mov.b32 	%r296, 0;
	bra.uni 	$L__BB0_118;
$L__BB0_151:
	add.s32 	%r188, %r98, %r302;
	mul.wide.s32 	%rd84, %r188, 4;
	add.s64 	%rd85, %rd4, %rd84;
	mad.lo.s32 	%r189, %r302, %r127, %r97;
	mul.wide.s32 	%rd86, %r189, 4;
	add.s64 	%rd87, %rd2, %rd86;
	ld.global.f32 	%f31, [%rd85];
	ld.global.f32 	%f32, [%rd87];
	add.f32 	%f33, %f31, %f32;
	st.global.f32 	[%rd85], %f33;
$L__BB0_152:
	add.s32 	%r115, %r302, 1;
	@%p39 bra 	$L__BB0_154;
	cvt.s64.s32 	%rd88, %r98;
	cvt.u64.u32 	%rd89, %r302;
	add.s64 	%rd90, %rd88, %rd89;
	shl.b64 	%rd91, %rd90, 2;
	add.s64 	%rd92, %rd4, %rd91;
	mad.lo.s32 	%r190, %r115, %r127, %r97;
	mul.wide.s32 	%rd93, %r190, 4;
	add.s64 	%rd94, %rd3, %rd93;
	ld.global.f32 	%f34, [%rd92+4];
	ld.global.f32 	%f35, [%rd94];
	add.f32 	%f36, %f34, %f35;
	st.global.f32 	[%rd92+4], %f36;
	bra.uni 	$L__BB0_155;
$L__BB0_154:
	cvt.s64.s32 	%rd95, %r98;
	cvt.u64.u32 	%rd96, %r302;
	add.s64 	%rd97, %rd95, %rd96;
	shl.b64 	%rd98, %rd97, 2;
	add.s64 	%rd99, %rd4, %rd98;
	mad.lo.s32 	%r191, %r115, %r127, %r97;
	mul.wide.s32 	%rd100, %r191, 4;
	add.s64 	%rd101, %rd2, %rd100;
	ld.global.f32 	%f37, [%rd99+4];
	ld.global.f32 	%f38, [%rd101];
	add.f32 	%f39, %f37, %f38;
	st.global.f32 	[%rd99+4], %f39;
$L__BB0_155:
	add.s32 	%r302, %r302, 2;
$L__BB0_156:
	setp.eq.s32 	%p41, %r93, 0;
	@%p41 bra 	$L__BB0_160;
	setp.lt.s32 	%p42, %r1, %r30;
	@%p42 bra 	$L__BB0_159;
	add.s32 	%r192, %r98, %r302;
	mul.wide.s32 	%rd102, %r192, 4;
	add.s64 	%rd103, %rd4, %rd102;
	mad.lo.s32 	%r193, %r302, %r127, %r97;
	mul.wide.s32 	%rd104, %r193, 4;
	add.s64 	%rd105, %rd3, %rd104;
	ld.global.f32 	%f40, [%rd103];
	ld.global.f32 	%f41, [%rd105];
	add.f32 	%f42, %f40, %f41;
	st.global.f32 	[%rd103], %f42;
	bra.uni 	$L__BB0_160;
$L__BB0_159:
	add.s32 	%r194, %r98, %r302;
	mul.wide.s32 	%rd106, %r194, 4;
	add.s64 	%rd107, %rd4, %rd106;
	mad.lo.s32 	%r195, %r302, %r127, %r97;
	mul.wide.s32 	%rd108, %r195, 4;
	add.s64 	%rd109, %rd2, %rd108;
	ld.global.f32 	%f43, [%rd107];
	ld.global.f32 	%f44, [%rd109];
	add.f32 	%f45, %f43, %f44;
	st.global.f32 	[%rd107], %f45;
$L__BB0_160:
	setp.lt.u32 	%p43, %r85, 15;
	mov.b32 	%r299, 0;
	@%p43 bra 	$L__BB0_137;
	bra.uni 	$L__BB0_135;
$L__BB0_161:
	.pragma "nounroll";
	add.s32 	%r166, %r98, %r295;
	mul.wide.s32 	%rd48, %r166, 4;
	add.s64 	%rd49, %rd4, %rd48;
	mov.b32 	%r167, 0;
	st.global.u32 	[%rd49], %r167;
	st.global.u32 	[%rd49+4], %r167;
	st.global.u32 	[%rd49+8], %r167;
	st.global.u32 	[%rd49+12], %r167;
	st.global.u32 	[%rd49+16], %r167;
	st.global.u32 	[%rd49+20], %r167;
	st.global.u32 	[%rd49+24], %r167;
	st.global.u32 	[%rd49+28], %r167;
	add.s32 	%r295, %r295, 8;
	setp.eq.s32 	%p25, %r295, %r92;
	mov.u32 	%r304, %r92;
	@%p25 bra 	$L__BB0_162;
	bra.uni 	$L__BB0_161;
$L__BB0_162:
	setp.eq.s32 	%p26, %r86, 0;
	@%p26 bra 	$L__BB0_149;
	setp.lt.u32 	%p27, %r87, 3;
	@%p27 bra 	$L__BB0_165;
	add.s32 	%r168, %r98, %r304;
	mul.wide.s32 	%rd50, %r168, 4;
	add.s64 	%rd51, %rd4, %rd50;
	mov.b32 	%r169, 0;
	st.global.u32 	[%rd51], %r169;
	st.global.u32 	[%rd51+4], %r169;
	st.global.u32 	[%rd51+8], %r169;
	st.global.u32 	[%rd51+12], %r169;
	add.s32 	%r304, %r304, 4;
$L__BB0_165:
	setp.eq.s32 	%p28, %r88, 0;
	@%p28 bra 	$L__BB0_149;
	setp.eq.s32 	%p29, %r89, 0;
	@%p29 bra 	$L__BB0_168;
	add.s32 	%r170, %r98, %r304;
	mul.wide.s32 	%rd52, %r170, 4;
	add.s64 	%rd53, %rd4, %rd52;
	mov.b32 	%r171, 0;
	st.global.u32 	[%rd53], %r171;
	st.global.u32 	[%rd53+4], %r171;
	add.s32 	%r304, %r304, 2;
$L__BB0_168:
	setp.eq.s32 	%p30, %r93, 0;
	@%p30 bra 	$L__BB0_149;
	add.s32 	%r172, %r98, %r304;
	mul.wide.s32 	%rd54, %r172, 4;
	add.s64 	%rd55, %rd4, %rd54;
	mov.b32 	%r173, 0;
	st.global.u32 	[%rd55], %r173;
	bra.uni 	$L__BB0_149;

}


// ===== COMPILED SASS (sm_100) =====

	.target	sm_100

	.elftype	@"ET_EXEC"


//--------------------- .note.nv.tkinfo           --------------------------
	.section	.note.nv.tkinfo,"",@"SHT_NOTE"
	.sectionflags	@"SHF_NOTE_NV_TKINFO"
	.tkinfo
        /*0018*/ 	.word	0x00000002
        /*0030*/ 	.string	""
        /*0030*/ 	.string	"ptxas"
        /*0030*/ 	.string	"Cuda compilation tools, release 13.0, V13.0.88"
        /*0030*/ 	.string	"Build cuda_13.0.r13.0/compiler.36424714_0"
        /*0030*/ 	.string	"-arch sm_100 -m 64 "



//--------------------- .note.nv.cuinfo           --------------------------
	.section	.note.nv.cuinfo,"",@"SHT_NOTE"
	.sectionflags	@"SHF_NOTE_NV_CUINFO"
        /*0018*/ 	.short	0x0002
        /*001a*/ 	.short	0x0064
        /*001c*/ 	.short	0x0082
	.zero		2


//--------------------- .nv.info                  --------------------------
	.section	.nv.info,"",@"SHT_CUDA_INFO"
	.align	4


	//----- nvinfo : EIATTR_REGCOUNT
	.align		4
        /*0000*/ 	.byte	0x04, 0x2f
        /*0002*/ 	.short	(.L_1 - .L_0)
	.align		4
.L_0:
        /*0004*/ 	.word	index@(setDomainPoolKernel)
        /*0008*/ 	.word	0x00000020


	//----- nvinfo : EIATTR_FRAME_SIZE
	.align		4
.L_1:
        /*000c*/ 	.byte	0x04, 0x11
        /*000e*/ 	.short	(.L_3 - .L_2)
	.align		4
.L_2:
        /*0010*/ 	.word	index@($__internal_0_$__cuda_sm3x_div_rn_noftz_f32_slowpath)
        /*0014*/ 	.word	0x00000000


	//----- nvinfo : EIATTR_FRAME_SIZE
	.align		4
.L_3:
        /*0018*/ 	.byte	0x04, 0x11
        /*001a*/ 	.short	(.L_5 - .L_4)
	.align		4
.L_4:
        /*001c*/ 	.word	index@(setDomainPoolKernel)
        /*0020*/ 	.word	0x00000000


	//----- nvinfo : EIATTR_MIN_STACK_SIZE
	.align		4
.L_5:
        /*0024*/ 	.byte	0x04, 0x12
        /*0026*/ 	.short	(.L_7 - .L_6)
	.align		4
.L_6:
        /*0028*/ 	.word	index@(setDomainPoolKernel)
        /*002c*/ 	.word	0x00000000
.L_7:


//--------------------- .nv.compat                --------------------------
	.section	.nv.compat,"",@"SHT_CUDA_COMPAT_INFO"
	.align	4
        /*0000*/ 	.byte	0x02, 0x09, 0x00, 0x00, 0x02, 0x02, 0x01, 0x00, 0x02, 0x05, 0x05, 0x00, 0x03, 0x07, 0x01, 0x01
        /*0010*/ 	.byte	0x02, 0x03, 0x00, 0x00, 0x02, 0x06, 0x01, 0x00, 0x04, 0x0b, 0x08, 0x00, 0x01, 0x00, 0x00, 0x00
        /*0020*/ 	.byte	0x00, 0x00, 0x00, 0x00


//--------------------- .nv.info.setDomainPoolKernel --------------------------
	.section	.nv.info.setDomainPoolKernel,"",@"SHT_CUDA_INFO"
	.sectionflags	@""
	.align	4


	//----- nvinfo : EIATTR_CUDA_API_VERSION
	.align		4
        /*0000*/ 	.byte	0x04, 0x37
        /*0002*/ 	.short	(.L_9 - .L_8)
.L_8:
        /*0004*/ 	.word	0x00000082


	//----- nvinfo : EIATTR_KPARAM_INFO
	.align		4
.L_9:
        /*0008*/ 	.byte	0x04, 0x17
        /*000a*/ 	.short	(.L_11 - .L_10)
.L_10:
        /*000c*/ 	.word	0x00000000
        /*0010*/ 	.short	0x000d
        /*0012*/ 	.short	0x0050
        /*0014*/ 	.byte	0x00, 0xf5, 0x21, 0x00


	//----- nvinfo : EIATTR_KPARAM_INFO
	.align		4
.L_11:
        /*0018*/ 	.byte	0x04, 0x17
        /*001a*/ 	.short	(.L_13 - .L_12)
.L_12:
        /*001c*/ 	.word	0x00000000
        /*0020*/ 	.short	0x000c
        /*0022*/ 	.short	0x0048
        /*0024*/ 	.byte	0x00, 0xf5, 0x21, 0x00


	//----- nvinfo : EIATTR_KPARAM_INFO
	.align		4
.L_13:
        /*0028*/ 	.byte	0x04, 0x17
        /*002a*/ 	.short	(.L_15 - .L_14)
.L_14:
        /*002c*/ 	.word	0x00000000
        /*0030*/ 	.short	0x000b
        /*0032*/ 	.short	0x0040
        /*0034*/ 	.byte	0x00, 0xf5, 0x21, 0x00


	//----- nvinfo : EIATTR_KPARAM_INFO
	.align		4
.L_15:
        /*0038*/ 	.byte	0x04, 0x17
        /*003a*/ 	.short	(.L_17 - .L_16)
.L_16:
        /*003c*/ 	.word	0x00000000
        /*0040*/ 	.short	0x000a
        /*0042*/ 	.short	0x0038
        /*0044*/ 	.byte	0x00, 0xf5, 0x21, 0x00


	//----- nvinfo : EIATTR_KPARAM_INFO
	.align		4
.L_17:
        /*0048*/ 	.byte	0x04, 0x17
        /*004a*/ 	.short	(.L_19 - .L_18)
.L_18:
        /*004c*/ 	.word	0x00000000
        /*0050*/ 	.short	0x0009
        /*0052*/ 	.short	0x0030
        /*0054*/ 	.byte	0x00, 0xf5, 0x21, 0x00


	//----- nvinfo : EIATTR_KPARAM_INFO
	.align		4
.L_19:
        /*0058*/ 	.byte	0x04, 0x17
        /*005a*/ 	.short	(.L_21 - .L_20)
.L_20:
        /*005c*/ 	.word	0x00000000
        /*0060*/ 	.short	0x0008
        /*0062*/ 	.short	0x0028
        /*0064*/ 	.byte	0x00, 0xf5, 0x21, 0x00


	//----- nvinfo : EIATTR_KPARAM_INFO
	.align		4
.L_21:
        /*0068*/ 	.byte	0x04, 0x17
        /*006a*/ 	.short	(.L_23 - .L_22)
.L_22:
        /*006c*/ 	.word	0x00000000
        /*0070*/ 	.short	0x0007
        /*0072*/ 	.short	0x0020
        /*0074*/ 	.byte	0x00, 0xf5, 0x21, 0x00


	//----- nvinfo : EIATTR_KPARAM_INFO
	.align		4
.L_23:
        /*0078*/ 	.byte	0x04, 0x17
        /*007a*/ 	.short	(.L_25 - .L_24)
.L_24:
        /*007c*/ 	.word	0x00000000
        /*0080*/ 	.short	0x0006
        /*0082*/ 	.short	0x0018
        /*0084*/ 	.byte	0x00, 0xf5, 0x21, 0x00


	//----- nvinfo : EIATTR_KPARAM_INFO
	.align		4
.L_25:
        /*0088*/ 	.byte	0x04, 0x17
        /*008a*/ 	.short	(.L_27 - .L_26)
.L_26:
        /*008c*/ 	.word	0x00000000
        /*0090*/ 	.short	0x0005
        /*0092*/ 	.short	0x0014
        /*0094*/ 	.byte	0x00, 0xf0, 0x11, 0x00


	//----- nvinfo : EIATTR_KPARAM_INFO
	.align		4
.L_27:
        /*0098*/ 	.byte	0x04, 0x17
        /*009a*/ 	.short	(.L_29 - .L_28)
.L_28:
        /*009c*/ 	.word	0x00000000
        /*00a0*/ 	.short	0x0004
        /*00a2*/ 	.short	0x0010
        /*00a4*/ 	.byte	0x00, 0xf0, 0x11, 0x00


	//----- nvinfo : EIATTR_KPARAM_INFO
	.align		4
.L_29:
        /*00a8*/ 	.byte	0x04, 0x17
        /*00aa*/ 	.short	(.L_31 - .L_30)
.L_30:
        /*00ac*/ 	.word	0x00000000
        /*00b0*/ 	.short	0x0003
        /*00b2*/ 	.short	0x000c
        /*00b4*/ 	.byte	0x00, 0xf0, 0x11, 0x00


	//----- nvinfo : EIATTR_KPARAM_INFO
	.align		4
.L_31:
        /*00b8*/ 	.byte	0x04, 0x17
        /*00ba*/ 	.short	(.L_33 - .L_32)
.L_32:
        /*00bc*/ 	.word	0x00000000
        /*00c0*/ 	.short	0x0002
        /*00c2*/ 	.short	0x0008
        /*00c4*/ 	.byte	0x00, 0xf0, 0x11, 0x00


	//----- nvinfo : EIATTR_KPARAM_INFO
	.align		4
.L_33:
        /*00c8*/ 	.byte	0x04, 0x17
        /*00ca*/ 	.short	(.L_35 - .L_34)
.L_34:
        /*00cc*/ 	.word	0x00000000
        /*00d0*/ 	.short	0x0001
        /*00d2*/ 	.short	0x0004
        /*00d4*/ 	.byte	0x00, 0xf0, 0x11, 0x00


	//----- nvinfo : EIATTR_KPARAM_INFO
	.align		4
.L_35:
        /*00d8*/ 	.byte	0x04, 0x17
        /*00da*/ 	.short	(.L_37 - .L_36)
.L_36:
        /*00dc*/ 	.word	0x00000000
        /*00e0*/ 	.short	0x0000
        /*00e2*/ 	.short	0x0000
        /*00e4*/ 	.byte	0x00, 0xf0, 0x11, 0x00


	//----- nvinfo : EIATTR_SPARSE_MMA_MASK
	.align		4
.L_37:
        /*00e8*/ 	.byte	0x03, 0x50
        /*00ea*/ 	.short	0x0000


	//----- nvinfo : EIATTR_MAXREG_COUNT
	.align		4
        /*00ec*/ 	.byte	0x03, 0x1b
        /*00ee*/ 	.short	0x00ff


	//----- nvinfo : EIATTR_MERCURY_ISA_VERSION
	.align		4
        /*00f0*/ 	.byte	0x03, 0x5f
        /*00f2*/ 	.short	0x0101


	//----- nvinfo : EIATTR_VRC_CTA_INIT_COUNT
	.align		4
        /*00f4*/ 	.byte	0x02, 0x4a
	.zero		1
	.zero		1


	//----- nvinfo : EIATTR_EXIT_INSTR_OFFSETS
	.align		4
        /*00f8*/ 	.byte	0x04, 0x1c
        /*00fa*/ 	.short	(.L_39 - .L_38)


	//   ....[0]....
.L_38:
        /*00fc*/ 	.word	0x00000070


	//   ....[1]....
        /*0100*/ 	.word	0x00000a30


	//   ....[2]....
        /*0104*/ 	.word	0x00004350


	//   ....[3]....
        /*0108*/ 	.word	0x00004390


	//   ....[4]....
        /*010c*/ 	.word	0x000071d0


	//----- nvinfo : EIATTR_CRS_STACK_SIZE
	.align		4
.L_39:
        /*0110*/ 	.byte	0x04, 0x1e
        /*0112*/ 	.short	(.L_41 - .L_40)
.L_40:
        /*0114*/ 	.word	0x00000000


	//----- nvinfo : EIATTR_CBANK_PARAM_SIZE
	.align		4
.L_41:
        /*0118*/ 	.byte	0x03, 0x19
        /*011a*/ 	.short	0x0058


	//----- nvinfo : EIATTR_PARAM_CBANK
	.align		4
        /*011c*/ 	.byte	0x04, 0x0a
        /*011e*/ 	.short	(.L_43 - .L_42)
	.align		4
.L_42:
        /*0120*/ 	.word	index@(.nv.constant0.setDomainPoolKernel)
        /*0124*/ 	.short	0x0380
        /*0126*/ 	.short	0x0058


	//----- nvinfo : EIATTR_SW_WAR
	.align		4
.L_43:
        /*0128*/ 	.byte	0x04, 0x36
        /*012a*/ 	.short	(.L_45 - .L_44)
.L_44:
        /*012c*/ 	.word	0x00000008
.L_45:


//--------------------- .nv.callgraph             --------------------------
	.section	.nv.callgraph,"",@"SHT_CUDA_CALLGRAPH"
	.align	4
	.sectionentsize	8
	.align		4
        /*0000*/ 	.word	0x00000000
	.align		4
        /*0004*/ 	.word	0xffffffff
	.align		4
        /*0008*/ 	.word	0x00000000
	.align		4
        /*000c*/ 	.word	0xfffffffe
	.align		4
        /*0010*/ 	.word	0x00000000
	.align		4
        /*0014*/ 	.word	0xfffffffd
	.align		4
        /*0018*/ 	.word	0x00000000
	.align		4
        /*001c*/ 	.word	0xfffffffc


//--------------------- .text.setDomainPoolKernel --------------------------
	.section	.text.setDomainPoolKernel,"ax",@progbits
	.align	128
        .global         setDomainPoolKernel
        .type           setDomainPoolKernel,@function
        .size           setDomainPoolKernel,(.L_x_180 - setDomainPoolKernel)
        .other          setDomainPoolKernel,@"STO_CUDA_ENTRY STV_DEFAULT"
setDomainPoolKernel:
.text.setDomainPoolKernel:
[----:B------:R-:W-:Y:S01]  /*0000*/  LDC R1, c[0x0][0x37c] ;  /* 0x0000df00ff017b82 */ /* 0x000fe20000000800 */
[----:B------:R-:W0:Y:S07]  /*0010*/  S2R R0, SR_TID.X ;  /* 0x0000000000007919 */ /* 0x000e2e0000002100 */
[----:B------:R-:W0:Y:S08]  /*0020*/  S2UR UR4, SR_CTAID.X ;  /* 0x00000000000479c3 */ /* 0x000e300000002500 */
[----:B------:R-:W0:Y:S08]  /*0030*/  LDC R11, c[0x0][0x360] ;  /* 0x0000d800ff0b7b82 */ /* 0x000e300000000800 */
[----:B------:R-:W1:Y:S01]  /*0040*/  LDC R8, c[0x0][0x380] ;  /* 0x0000e000ff087b82 */ /* 0x000e620000000800 */
[----:B0-----:R-:W-:-:S05]  /*0050*/  IMAD R11, R11, UR4, R0 ;  /* 0x000000040b0b7c24 */ /* 0x001fca000f8e0200 */
[----:B-1----:R-:W-:-:S13]  /*0060*/  ISETP.GE.AND P0, PT, R11, R8, PT ;  /* 0x000000080b00720c */ /* 0x002fda0003f06270 */
[----:B------:R-:W-:Y:S05]  /*0070*/  @P0 EXIT ;  /* 0x000000000000094d */ /* 0x000fea0003800000 */
[----:B------:R-:W0:Y:S01]  /*0080*/  LDC.64 R2, c[0x0][0x388] ;  /* 0x0000e200ff027b82 */ /* 0x000e220000000a00 */
[----:B------:R-:W1:Y:S01]  /*0090*/  LDCU UR6, c[0x0][0x384] ;  /* 0x00007080ff0677ac */ /* 0x000e620008000800 */
[----:B------:R-:W2:Y:S06]  /*00a0*/  LDCU.64 UR10, c[0x0][0x358] ;  /* 0x00006b00ff0a77ac */ /* 0x000eac0008000a00 */
[----:B------:R-:W3:Y:S08]  /*00b0*/  LDC.64 R12, c[0x0][0x3c0] ;  /* 0x0000f000ff0c7b82 */ /* 0x000ef00000000a00 */
[----:B------:R-:W4:Y:S01]  /*00c0*/  LDC.64 R6, c[0x0][0x3a8] ;  /* 0x0000ea00ff067b82 */ /* 0x000f220000000a00 */
[----:B-1----:R-:W-:-:S07]  /*00d0*/  IMAD R9, R11, UR6, RZ ;  /* 0x000000060b097c24 */ /* 0x002fce000f8e02ff */
[----:B------:R-:W1:Y:S01]  /*00e0*/  LDC.64 R14, c[0x0][0x3c8] ;  /* 0x0000f200ff0e7b82 */ /* 0x000e620000000a00 */
[----:B0-----:R-:W-:-:S05]  /*00f0*/  IADD3 R2, PT, PT, R2, -0x1, RZ ;  /* 0xffffffff02027810 */ /* 0x001fca0007ffe0ff */
[----:B------:R-:W-:Y:S02]  /*0100*/  IMAD R2, R2, R3, RZ ;  /* 0x0000000302027224 */ /* 0x000fe400078e02ff */
[----:B------:R-:W0:Y:S01]  /*0110*/  LDC.64 R4, c[0x0][0x3b0] ;  /* 0x0000ec00ff047b82 */ /* 0x000e220000000a00 */
[----:B---3--:R-:W-:Y:S02]  /*0120*/  IMAD.WIDE R12, R11, 0x8, R12 ;  /* 0x000000080b0c7825 */ /* 0x008fe400078e020c */
[C---:B------:R-:W-:Y:S02]  /*0130*/  IADD3 R10, PT, PT, R2.reuse, 0x1, RZ ;  /* 0x00000001020a7810 */ /* 0x040fe40007ffe0ff */
[C---:B------:R-:W-:Y:S02]  /*0140*/  IMAD R19, R2.reuse, R2, R2 ;  /* 0x0000000202137224 */ /* 0x040fe400078e0202 */
[----:B------:R-:W-:Y:S01]  /*0150*/  IMAD R9, R2, R9, R9 ;  /* 0x0000000902097224 */ /* 0x000fe200078e0209 */
[----:B------:R-:W3:Y:S01]  /*0160*/  LDC.64 R16, c[0x0][0x3d0] ;  /* 0x0000f400ff107b82 */ /* 0x000ee20000000a00 */
[----:B------:R-:W-:-:S02]  /*0170*/  ISETP.NE.AND P0, PT, R10, RZ, PT ;  /* 0x000000ff0a00720c */ /* 0x000fc40003f05270 */
[----:B------:R-:W-:Y:S01]  /*0180*/  IADD3 R0, PT, PT, R10, R19, RZ ;  /* 0x000000130a007210 */ /* 0x000fe20007ffe0ff */
[----:B----4-:R-:W-:-:S04]  /*0190*/  IMAD.WIDE R18, R9, 0x4, R6 ;  /* 0x0000000409127825 */ /* 0x010fc800078e0206 */
[----:B------:R-:W4:Y:S01]  /*01a0*/  LDC.64 R22, c[0x0][0x3b8] ;  /* 0x0000ee00ff167b82 */ /* 0x000f220000000a00 */
[C---:B------:R-:W-:Y:S01]  /*01b0*/  IMAD R25, R11.reuse, R0, RZ ;  /* 0x000000000b197224 */ /* 0x040fe200078e02ff */
[----:B--2---:R2:W-:Y:S01]  /*01c0*/  STG.E.64 desc[UR10][R12.64], R18 ;  /* 0x000000120c007986 */ /* 0x0045e2000c101b0a */
[----:B-1----:R-:W-:-:S04]  /*01d0*/  IMAD.WIDE R14, R11, 0x8, R14 ;  /* 0x000000080b0e7825 */ /* 0x002fc800078e020e */
[----:B0-----:R-:W-:-:S05]  /*01e0*/  IMAD.WIDE R20, R25, 0x4, R4 ;  /* 0x0000000419147825 */ /* 0x001fca00078e0204 */
[----:B------:R2:W-:Y:S01]  /*01f0*/  STG.E.64 desc[UR10][R14.64], R20 ;  /* 0x000000140e007986 */ /* 0x0005e2000c101b0a */
[----:B---3--:R-:W-:-:S04]  /*0200*/  IMAD.WIDE R16, R11, 0x8, R16 ;  /* 0x000000080b107825 */ /* 0x008fc800078e0210 */
[----:B----4-:R-:W-:-:S05]  /*0210*/  IMAD.WIDE R22, R25, 0x4, R22 ;  /* 0x0000000419167825 */ /* 0x010fca00078e0216 */
[----:B------:R2:W-:Y:S01]  /*0220*/  STG.E.64 desc[UR10][R16.64], R22 ;  /* 0x0000001610007986 */ /* 0x0005e2000c101b0a */
[----:B------:R-:W-:Y:S05]  /*0230*/  @!P0 BRA `(.L_x_0) ;  /* 0x0000000000dc8947 */ /* 0x000fea0003800000 */
[C---:B------:R-:W-:Y:S01]  /*0240*/  ISETP.GE.U32.AND P0, PT, R0.reuse, 0x8, PT ;  /* 0x000000080000780c */ /* 0x040fe20003f06070 */
[----:B--2---:R-:W-:Y:S01]  /*0250*/  HFMA2 R14, -RZ, RZ, 0, 0 ;  /* 0x00000000ff0e7431 */ /* 0x004fe200000001ff */
[----:B------:R-:W-:-:S04]  /*0260*/  VIMNMX.U32 R10, PT, PT, R0, 0x1, !PT ;  /* 0x00000001000a7848 */ /* 0x000fc80007fe0000 */
[----:B------:R-:W-:-:S04]  /*0270*/  LOP3.LUT R15, R10, 0x7, RZ, 0xc0, !PT ;  /* 0x000000070a0f7812 */ /* 0x000fc800078ec0ff */
[----:B------:R-:W-:-:S03]  /*0280*/  ISETP.NE.AND P1, PT, R15, RZ, PT ;  /* 0x000000ff0f00720c */ /* 0x000fc60003f25270 */
[----:B------:R-:W-:Y:S10]  /*0290*/  @!P0 BRA `(.L_x_1) ;  /* 0x00000000003c8947 */ /* 0x000ff40003800000 */
[----:B------:R-:W-:Y:S01]  /*02a0*/  LOP3.LUT R14, R10, 0xfffffff8, RZ, 0xc0, !PT ;  /* 0xfffffff80a0e7812 */ /* 0x000fe200078ec0ff */
[----:B------:R-:W-:-:S06]  /*02b0*/  UMOV UR4, URZ ;  /* 0x000000ff00047c82 */ /* 0x000fcc0008000000 */
.L_x_2:
[----:B0-----:R-:W-:Y:S01]  /*02c0*/  IADD3 R13, PT, PT, R25, UR4, RZ ;  /* 0x00000004190d7c10 */ /* 0x001fe2000fffe0ff */
[----:B------:R-:W-:-:S04]  /*02d0*/  UIADD3 UR4, UPT, UPT, UR4, 0x8, URZ ;  /* 0x0000000804047890 */ /* 0x000fc8000fffe0ff */
[----:B------:R-:W-:Y:S02]  /*02e0*/  IMAD.WIDE R12, R13, 0x4, R4 ;  /* 0x000000040d0c7825 */ /* 0x000fe400078e0204 */
[----:B------:R-:W-:-:S03]  /*02f0*/  ISETP.NE.AND P0, PT, R14, UR4, PT ;  /* 0x000000040e007c0c */ /* 0x000fc6000bf05270 */
[----:B------:R0:W-:Y:S04]  /*0300*/  STG.E desc[UR10][R12.64], RZ ;  /* 0x000000ff0c007986 */ /* 0x0001e8000c10190a */
[----:B------:R0:W-:Y:S04]  /*0310*/  STG.E desc[UR10][R12.64+0x4], RZ ;  /* 0x000004ff0c007986 */ /* 0x0001e8000c10190a */
[----:B------:R0:W-:Y:S04]  /*0320*/  STG.E desc[UR10][R12.64+0x8], RZ ;  /* 0x000008ff0c007986 */ /* 0x0001e8000c10190a */
[----:B------:R0:W-:Y:S04]  /*0330*/  STG.E desc[UR10][R12.64+0xc], RZ ;  /* 0x00000cff0c007986 */ /* 0x0001e8000c10190a */
[----:B------:R0:W-:Y:S04]  /*0340*/  STG.E desc[UR10][R12.64+0x10], RZ ;  /* 0x000010ff0c007986 */ /* 0x0001e8000c10190a */
[----:B------:R0:W-:Y:S04]  /*0350*/  STG.E desc[UR10][R12.64+0x14], RZ ;  /* 0x000014ff0c007986 */ /* 0x0001e8000c10190a */
[----:B------:R0:W-:Y:S04]  /*0360*/  STG.E desc[UR10][R12.64+0x18], RZ ;  /* 0x000018ff0c007986 */ /* 0x0001e8000c10190a */
[----:B------:R0:W-:Y:S01]  /*0370*/  STG.E desc[UR10][R12.64+0x1c], RZ ;  /* 0x00001cff0c007986 */ /* 0x0001e2000c10190a */
[----:B------:R-:W-:Y:S05]  /*0380*/  @P0 BRA `(.L_x_2) ;  /* 0xfffffffc00cc0947 */ /* 0x000fea000383ffff */
.L_x_1:
[----:B------:R-:W-:Y:S05]  /*0390*/  @!P1 BRA `(.L_x_3) ;  /* 0x00000000005c9947 */ /* 0x000fea0003800000 */
[----:B------:R-:W-:Y:S02]  /*03a0*/  ISETP.GE.U32.AND P0, PT, R15, 0x4, PT ;  /* 0x000000040f00780c */ /* 0x000fe40003f06070 */
[----:B------:R-:W-:-:S04]  /*03b0*/  LOP3.LUT R16, R10, 0x3, RZ, 0xc0, !PT ;  /* 0x000000030a107812 */ /* 0x000fc800078ec0ff */
[----:B------:R-:W-:-:S07]  /*03c0*/  ISETP.NE.AND P1, PT, R16, RZ, PT ;  /* 0x000000ff1000720c */ /* 0x000fce0003f25270 */
[----:B------:R-:W-:Y:S06]  /*03d0*/  @!P0 BRA `(.L_x_4) ;  /* 0x00000000001c8947 */ /* 0x000fec0003800000 */
[----:B0-----:R-:W-:Y:S02]  /*03e0*/  IADD3 R13, PT, PT, R25, R14, RZ ;  /* 0x0000000e190d7210 */ /* 0x001fe40007ffe0ff */
[----:B------:R-:W-:-:S03]  /*03f0*/  IADD3 R14, PT, PT, R14, 0x4, RZ ;  /* 0x000000040e0e7810 */ /* 0x000fc60007ffe0ff */
[----:B------:R-:W-:-:S05]  /*0400*/  IMAD.WIDE R12, R13, 0x4, R4 ;  /* 0x000000040d0c7825 */ /* 0x000fca00078e0204 */
[----:B------:R1:W-:Y:S04]  /*0410*/  STG.E desc[UR10][R12.64], RZ ;  /* 0x000000ff0c007986 */ /* 0x0003e8000c10190a */
[----:B------:R1:W-:Y:S04]  /*0420*/  STG.E desc[UR10][R12.64+0x4], RZ ;  /* 0x000004ff0c007986 */ /* 0x0003e8000c10190a */
[----:B------:R1:W-:Y:S04]  /*0430*/  STG.E desc[UR10][R12.64+0x8], RZ ;  /* 0x000008ff0c007986 */ /* 0x0003e8000c10190a */
[----:B------:R1:W-:Y:S02]  /*0440*/  STG.E desc[UR10][R12.64+0xc], RZ ;  /* 0x00000cff0c007986 */ /* 0x0003e4000c10190a */
.L_x_4:
[----:B------:R-:W-:Y:S05]  /*0450*/  @!P1 BRA `(.L_x_3) ;  /* 0x00000000002c9947 */ /* 0x000fea0003800000 */
[----:B------:R-:W-:Y:S02]  /*0460*/  ISETP.NE.AND P0, PT, R16, 0x1, PT ;  /* 0x000000011000780c */ /* 0x000fe40003f05270 */
[----:B------:R-:W-:-:S04]  /*0470*/  LOP3.LUT R10, R10, 0x1, RZ, 0xc0, !PT ;  /* 0x000000010a0a7812 */ /* 0x000fc800078ec0ff */
[----:B------:R-:W-:-:S07]  /*0480*/  ISETP.NE.U32.AND P1, PT, R10, 0x1, PT ;  /* 0x000000010a00780c */ /* 0x000fce0003f25070 */
[----:B------:R-:W-:Y:S02]  /*0490*/  @P0 IADD3 R15, PT, PT, R25, R14, RZ ;  /* 0x0000000e190f0210 */ /* 0x000fe40007ffe0ff */
[----:B------:R-:W-:-:S04]  /*04a0*/  @P0 IADD3 R14, PT, PT, R14, 0x2, RZ ;  /* 0x000000020e0e0810 */ /* 0x000fc80007ffe0ff */
[----:B01----:R-:W-:Y:S01]  /*04b0*/  @!P1 IADD3 R13, PT, PT, R25, R14, RZ ;  /* 0x0000000e190d9210 */ /* 0x003fe20007ffe0ff */
[----:B------:R-:W-:-:S04]  /*04c0*/  @P0 IMAD.WIDE R14, R15, 0x4, R4 ;  /* 0x000000040f0e0825 */ /* 0x000fc800078e0204 */
[----:B------:R-:W-:Y:S01]  /*04d0*/  @!P1 IMAD.WIDE R12, R13, 0x4, R4 ;  /* 0x000000040d0c9825 */ /* 0x000fe200078e0204 */
[----:B------:R2:W-:Y:S04]  /*04e0*/  @P0 STG.E desc[UR10][R14.64], RZ ;  /* 0x000000ff0e000986 */ /* 0x0005e8000c10190a */
[----:B------:R2:W-:Y:S04]  /*04f0*/  @P0 STG.E desc[UR10][R14.64+0x4], RZ ;  /* 0x000004ff0e000986 */ /* 0x0005e8000c10190a */
[----:B------:R2:W-:Y:S02]  /*0500*/  @!P1 STG.E desc[UR10][R12.64], RZ ;  /* 0x000000ff0c009986 */ /* 0x0005e4000c10190a */
.L_x_3:
[----:B--2---:R-:W2:Y:S01]  /*0510*/  LDC R15, c[0x0][0x394] ;  /* 0x0000e500ff0f7b82 */ /* 0x004ea20000000800 */
[----:B------:R-:W-:Y:S02]  /*0520*/  IADD3 R2, PT, PT, R2, 0x2, RZ ;  /* 0x0000000202027810 */ /* 0x000fe40007ffe0ff */
[----:B------:R-:W-:Y:S01]  /*0530*/  MOV R17, RZ ;  /* 0x000000ff00117202 */ /* 0x000fe20000000f00 */
[----:B--2---:R-:W-:-:S07]  /*0540*/  FMUL R15, R15, R15 ;  /* 0x0000000f0f0f7220 */ /* 0x004fce0000400000 */
.L_x_5:
[-C--:B01-3--:R-:W-:Y:S02]  /*0550*/  IADD3 R13, PT, PT, R25, R17.reuse, RZ ;  /* 0x00000011190d7210 */ /* 0x08bfe40007ffe0ff */
[----:B------:R-:W-:-:S03]  /*0560*/  IADD3 R17, PT, PT, R2, R17, RZ ;  /* 0x0000001102117210 */ /* 0x000fc60007ffe0ff */
[----:B------:R-:W-:Y:S01]  /*0570*/  IMAD.WIDE R12, R13, 0x4, R4 ;  /* 0x000000040d0c7825 */ /* 0x000fe200078e0204 */
[----:B------:R-:W-:-:S04]  /*0580*/  ISETP.GE.AND P0, PT, R17, R0, PT ;  /* 0x000000001100720c */ /* 0x000fc80003f06270 */
[----:B------:R3:W-:Y:S09]  /*0590*/  STG.E desc[UR10][R12.64], R15 ;  /* 0x0000000f0c007986 */ /* 0x0007f2000c10190a */
[----:B------:R-:W-:Y:S05]  /*05a0*/  @!P0 BRA `(.L_x_5) ;  /* 0xfffffffc00e88947 */ /* 0x000fea000383ffff */
.L_x_0:
[----:B------:R-:W-:Y:S02]  /*05b0*/  UISETP.GE.AND UP0, UPT, UR6, 0x1, UPT ;  /* 0x000000010600788c */ /* 0x000fe4000bf06270 */
[----:B------:R-:W-:-:S07]  /*05c0*/  UIADD3 UR9, UPT, UPT, UR6, -0x1, URZ ;  /* 0xffffffff06097890 */ /* 0x000fce000fffe0ff */
[----:B------:R-:W-:Y:S05]  /*05d0*/  BRA.U !UP0, `(.L_x_6) ;  /* 0x0000000108c87547 */ /* 0x000fea000b800000 */
[----:B------:R-:W-:Y:S02]  /*05e0*/  UISETP.GE.U32.AND UP1, UPT, UR9, 0x7, UPT ;  /* 0x000000070900788c */ /* 0x000fe4000bf26070 */
[----:B------:R-:W-:Y:S01]  /*05f0*/  ULOP3.LUT UR7, UR6, 0x7, URZ, 0xc0, !UPT ;  /* 0x0000000706077892 */ /* 0x000fe2000f8ec0ff */
[----:B------:R-:W-:-:S05]  /*0600*/  UMOV UR4, URZ ;  /* 0x000000ff00047c82 */ /* 0x000fca0008000000 */
[----:B------:R-:W-:Y:S01]  /*0610*/  ISETP.NE.AND P0, PT, RZ, UR7, PT ;  /* 0x00000007ff007c0c */ /* 0x000fe2000bf05270 */
[----:B------:R-:W-:-:S12]  /*0620*/  BRA.U !UP1, `(.L_x_7) ;  /* 0x0000000109407547 */ /* 0x000fd8000b800000 */
[----:B--23--:R-:W-:Y:S01]  /*0630*/  HFMA2 R13, -RZ, RZ, 1.875, 0 ;  /* 0x3f800000ff0d7431 */ /* 0x00cfe200000001ff */
[----:B------:R-:W-:Y:S01]  /*0640*/  ULOP3.LUT UR4, UR6, 0x7ffffff8, URZ, 0xc0, !UPT ;  /* 0x7ffffff806047892 */ /* 0x000fe2000f8ec0ff */
[----:B------:R-:W-:-:S11]  /*0650*/  UMOV UR5, URZ ;  /* 0x000000ff00057c82 */ /* 0x000fd60008000000 */
.L_x_8:
[----:B0-----:R-:W-:Y:S01]  /*0660*/  IADD3 R5, PT, PT, R9, UR5, RZ ;  /* 0x0000000509057c10 */ /* 0x001fe2000fffe0ff */
[----:B------:R-:W-:-:S04]  /*0670*/  UIADD3 UR5, UPT, UPT, UR5, 0x8, URZ ;  /* 0x0000000805057890 */ /* 0x000fc8000fffe0ff */
[----:B------:R-:W-:Y:S01]  /*0680*/  IMAD.WIDE R4, R5, 0x4, R6 ;  /* 0x0000000405047825 */ /* 0x000fe200078e0206 */
[----:B------:R-:W-:-:S04]  /*0690*/  UISETP.NE.AND UP1, UPT, UR5, UR4, UPT ;  /* 0x000000040500728c */ /* 0x000fc8000bf25270 */
[----:B------:R0:W-:Y:S04]  /*06a0*/  STG.E desc[UR10][R4.64], R13 ;  /* 0x0000000d04007986 */ /* 0x0001e8000c10190a */
[----:B------:R0:W-:Y:S04]  /*06b0*/  STG.E desc[UR10][R4.64+0x4], R13 ;  /* 0x0000040d04007986 */ /* 0x0001e8000c10190a */
[----:B------:R0:W-:Y:S04]  /*06c0*/  STG.E desc[UR10][R4.64+0x8], R13 ;  /* 0x0000080d04007986 */ /* 0x0001e8000c10190a */
[----:B------:R0:W-:Y:S04]  /*06d0*/  STG.E desc[UR10][R4.64+0xc], R13 ;  /* 0x00000c0d04007986 */ /* 0x0001e8000c10190a */
[----:B------:R0:W-:Y:S04]  /*06e0*/  STG.E desc[UR10][R4.64+0x10], R13 ;  /* 0x0000100d04007986 */ /* 0x0001e8000c10190a */
[----:B------:R0:W-:Y:S04]  /*06f0*/  STG.E desc[UR10][R4.64+0x14], R13 ;  /* 0x0000140d04007986 */ /* 0x0001e8000c10190a */
[----:B------:R0:W-:Y:S04]  /*0700*/  STG.E desc[UR10][R4.64+0x18], R13 ;  /* 0x0000180d04007986 */ /* 0x0001e8000c10190a */
[----:B------:R0:W-:Y:S01]  /*0710*/  STG.E desc[UR10][R4.64+0x1c], R13 ;  /* 0x00001c0d04007986 */ /* 0x0001e2000c10190a */
[----:B------:R-:W-:Y:S05]  /*0720*/  BRA.U UP1, `(.L_x_8) ;  /* 0xfffffffd01cc7547 */ /* 0x000fea000b83ffff */
.L_x_7:
[----:B------:R-:W-:Y:S05]  /*0730*/  @!P0 BRA `(.L_x_6) ;  /* 0x0000000000708947 */ /* 0x000fea0003800000 */
[----:B------:R-:W-:Y:S02]  /*0740*/  UISETP.GE.U32.AND UP1, UPT, UR7, 0x4, UPT ;  /* 0x000000040700788c */ /* 0x000fe4000bf26070 */
[----:B------:R-:W-:-:S06]  /*0750*/  ULOP3.LUT UR5, UR6, 0x3, URZ, 0xc0, !UPT ;  /* 0x0000000306057892 */ /* 0x000fcc000f8ec0ff */
[----:B------:R-:W-:Y:S01]  /*0760*/  ISETP.NE.AND P0, PT, RZ, UR5, PT ;  /* 0x00000005ff007c0c */ /* 0x000fe2000bf05270 */
[----:B------:R-:W-:-:S12]  /*0770*/  BRA.U !UP1, `(.L_x_9) ;  /* 0x0000000109207547 */ /* 0x000fd8000b800000 */
[----:B0-----:R-:W-:Y:S01]  /*0780*/  IADD3 R5, PT, PT, R9, UR4, RZ ;  /* 0x0000000409057c10 */ /* 0x001fe2000fffe0ff */
[----:B--23--:R-:W-:Y:S01]  /*0790*/  HFMA2 R13, -RZ, RZ, 1.875, 0 ;  /* 0x3f800000ff0d7431 */ /* 0x00cfe200000001ff */
[----:B------:R-:W-:-:S03]  /*07a0*/  UIADD3 UR4, UPT, UPT, UR4, 0x4, URZ ;  /* 0x0000000404047890 */ /* 0x000fc6000fffe0ff */
[----:B------:R-:W-:-:S05]  /*07b0*/  IMAD.WIDE R4, R5, 0x4, R6 ;  /* 0x0000000405047825 */ /* 0x000fca00078e0206 */
[----:B------:R1:W-:Y:S04]  /*07c0*/  STG.E desc[UR10][R4.64], R13 ;  /* 0x0000000d04007986 */ /* 0x0003e8000c10190a */
[----:B------:R1:W-:Y:S04]  /*07d0*/  STG.E desc[UR10][R4.64+0x4], R13 ;  /* 0x0000040d04007986 */ /* 0x0003e8000c10190a */
[----:B------:R1:W-:Y:S04]  /*07e0*/  STG.E desc[UR10][R4.64+0x8], R13 ;  /* 0x0000080d04007986 */ /* 0x0003e8000c10190a */
[----:B------:R1:W-:Y:S02]  /*07f0*/  STG.E desc[UR10][R4.64+0xc], R13 ;  /* 0x00000c0d04007986 */ /* 0x0003e4000c10190a */
.L_x_9:
[----:B------:R-:W-:Y:S05]  /*0800*/  @!P0 BRA `(.L_x_6) ;  /* 0x00000000003c8947 */ /* 0x000fea0003800000 */
[----:B------:R-:W-:Y:S01]  /*0810*/  UISETP.NE.AND UP1, UPT, UR5, 0x1, UPT ;  /* 0x000000010500788c */ /* 0x000fe2000bf25270 */
[----:B--23--:R-:W-:Y:S01]  /*0820*/  MOV R15, 0x3f800000 ;  /* 0x3f800000000f7802 */ /* 0x00cfe20000000f00 */
[----:B------:R-:W-:-:S04]  /*0830*/  ULOP3.LUT UR5, UR6, 0x1, URZ, 0xc0, !UPT ;  /* 0x0000000106057892 */ /* 0x000fc8000f8ec0ff */
[----:B------:R-:W-:Y:S01]  /*0840*/  PLOP3.LUT P0, PT, PT, PT, UP1, 0x80, 0x8 ;  /* 0x000000000008781c */ /* 0x000fe20003f0f018 */
[----:B------:R-:W-:-:S06]  /*0850*/  UISETP.NE.U32.AND UP2, UPT, UR5, 0x1, UPT ;  /* 0x000000010500788c */ /* 0x000fcc000bf45070 */
[----:B------:R-:W-:-:S06]  /*0860*/  PLOP3.LUT P1, PT, PT, PT, UP2, 0x80, 0x8 ;  /* 0x000000000008781c */ /* 0x000fcc0003f2f028 */
[----:B01----:R-:W-:Y:S01]  /*0870*/  @P0 IADD3 R5, PT, PT, R9, UR4, RZ ;  /* 0x0000000409050c10 */ /* 0x003fe2000fffe0ff */
[----:B------:R-:W-:-:S04]  /*0880*/  @UP1 UIADD3 UR4, UPT, UPT, UR4, 0x2, URZ ;  /* 0x0000000204041890 */ /* 0x000fc8000fffe0ff */
[----:B------:R-:W-:Y:S02]  /*0890*/  @P0 IMAD.WIDE R4, R5, 0x4, R6 ;  /* 0x0000000405040825 */ /* 0x000fe400078e0206 */
[----:B------:R-:W-:-:S03]  /*08a0*/  @!P1 IADD3 R13, PT, PT, R9, UR4, RZ ;  /* 0x00000004090d9c10 */ /* 0x000fc6000fffe0ff */
[----:B------:R4:W-:Y:S02]  /*08b0*/  @P0 STG.E desc[UR10][R4.64], R15 ;  /* 0x0000000f04000986 */ /* 0x0009e4000c10190a */
[----:B------:R-:W-:-:S04]  /*08c0*/  @!P1 IMAD.WIDE R6, R13, 0x4, R6 ;  /* 0x000000040d069825 */ /* 0x000fc800078e0206 */
[----:B------:R-:W-:Y:S01]  /*08d0*/  HFMA2 R13, -RZ, RZ, 1.875, 0 ;  /* 0x3f800000ff0d7431 */ /* 0x000fe200000001ff */
[----:B------:R4:W-:Y:S04]  /*08e0*/  @P0 STG.E desc[UR10][R4.64+0x4], R15 ;  /* 0x0000040f04000986 */ /* 0x0009e8000c10190a */
[----:B------:R4:W-:Y:S02]  /*08f0*/  @!P1 STG.E desc[UR10][R6.64], R13 ;  /* 0x0000000d06009986 */ /* 0x0009e4000c10190a */
.L_x_6:
[----:B------:R-:W-:Y:S02]  /*0900*/  LEA.HI R8, R8, R8, RZ, 0x1 ;  /* 0x0000000808087211 */ /* 0x000fe400078f08ff */
[----:B----4-:R-:W-:Y:S02]  /*0910*/  IABS R6, R11 ;  /* 0x0000000b00067213 */ /* 0x010fe40000000000 */
[----:B------:R-:W-:Y:S02]  /*0920*/  SHF.R.S32.HI R8, RZ, 0x1, R8 ;  /* 0x00000001ff087819 */ /* 0x000fe40000011408 */
[----:B------:R-:W-:Y:S02]  /*0930*/  ISETP.GE.AND P1, PT, R3, 0x1, PT ;  /* 0x000000010300780c */ /* 0x000fe40003f26270 */
[-C--:B------:R-:W-:Y:S02]  /*0940*/  IABS R2, R8.reuse ;  /* 0x0000000800027213 */ /* 0x080fe40000000000 */
[----:B------:R-:W-:-:S02]  /*0950*/  IABS R10, R8 ;  /* 0x00000008000a7213 */ /* 0x000fc40000000000 */
[----:B------:R-:W4:Y:S08]  /*0960*/  I2F.RP R0, R2 ;  /* 0x0000000200007306 */ /* 0x000f300000209400 */
[----:B----4-:R-:W0:Y:S02]  /*0970*/  MUFU.RCP R0, R0 ;  /* 0x0000000000007308 */ /* 0x010e240000001000 */
[----:B01----:R-:W-:-:S06]  /*0980*/  IADD3 R4, PT, PT, R0, 0xffffffe, RZ ;  /* 0x0ffffffe00047810 */ /* 0x003fcc0007ffe0ff */
[----:B------:R0:W1:Y:S02]  /*0990*/  F2I.FTZ.U32.TRUNC.NTZ R5, R4 ;  /* 0x0000000400057305 */ /* 0x000064000021f000 */
[----:B0-----:R-:W-:Y:S02]  /*09a0*/  MOV R4, RZ ;  /* 0x000000ff00047202 */ /* 0x001fe40000000f00 */
[----:B-1----:R-:W-:-:S05]  /*09b0*/  IADD3 R7, PT, PT, RZ, -R5, RZ ;  /* 0x80000005ff077210 */ /* 0x002fca0007ffe0ff */
[----:B------:R-:W-:-:S04]  /*09c0*/  IMAD R7, R7, R2, RZ ;  /* 0x0000000207077224 */ /* 0x000fc800078e02ff */
[----:B------:R-:W-:Y:S01]  /*09d0*/  IMAD.HI.U32 R5, R5, R7, R4 ;  /* 0x0000000705057227 */ /* 0x000fe200078e0004 */
[----:B------:R-:W-:-:S05]  /*09e0*/  IADD3 R7, PT, PT, RZ, -R10, RZ ;  /* 0x8000000aff077210 */ /* 0x000fca0007ffe0ff */
[----:B------:R-:W-:-:S04]  /*09f0*/  IMAD.HI.U32 R5, R5, R6, RZ ;  /* 0x0000000605057227 */ /* 0x000fc800078e00ff */
[----:B------:R-:W-:-:S05]  /*0a00*/  IMAD R7, R5, R7, R6 ;  /* 0x0000000705077224 */ /* 0x000fca00078e0206 */
[----:B------:R-:W-:-:S13]  /*0a10*/  ISETP.GT.U32.AND P0, PT, R2, R7, PT ;  /* 0x000000070200720c */ /* 0x000fda0003f04070 */
[----:B------:R-:W-:Y:S01]  /*0a20*/  @!P0 IADD3 R7, PT, PT, R7, -R2, RZ ;  /* 0x8000000207078210 */ /* 0x000fe20007ffe0ff */
[----:B------:R-:W-:Y:S06]  /*0a30*/  @!P1 EXIT ;  /* 0x000000000000994d */ /* 0x000fec0003800000 */
[----:B------:R-:W0:Y:S01]  /*0a40*/  LDCU UR4, c[0x0][0x390] ;  /* 0x00007200ff0477ac */ /* 0x000e220008000800 */
[----:B------:R-:W-:Y:S02]  /*0a50*/  ISETP.GT.U32.AND P1, PT, R2, R7, PT ;  /* 0x000000070200720c */ /* 0x000fe40003f24070 */
[----:B------:R-:W-:Y:S02]  /*0a60*/  ISETP.GE.AND P2, PT, R11, RZ, PT ;  /* 0x000000ff0b00720c */ /* 0x000fe40003f46270 */
[----:B------:R-:W-:-:S09]  /*0a70*/  ISETP.NE.AND P0, PT, R8, RZ, PT ;  /* 0x000000ff0800720c */ /* 0x000fd20003f05270 */
[----:B------:R-:W-:Y:S01]  /*0a80*/  @!P1 IADD3 R7, PT, PT, R7, -R2, RZ ;  /* 0x8000000207079210 */ /* 0x000fe20007ffe0ff */
[----:B0-----:R-:W-:-:S03]  /*0a90*/  UISETP.GE.AND UP1, UPT, UR4, 0x2, UPT ;  /* 0x000000020400788c */ /* 0x001fc6000bf26270 */
[----:B------:R-:W-:Y:S01]  /*0aa0*/  @!P2 IADD3 R7, PT, PT, -R7, RZ, RZ ;  /* 0x000000ff0707a210 */ /* 0x000fe20007ffe1ff */
[----:B------:R-:W-:Y:S02]  /*0ab0*/  UIMAD UR12, UR6, UR4, URZ ;  /* 0x00000004060c72a4 */ /* 0x000fe4000f8e02ff */
[----:B------:R-:W-:Y:S02]  /*0ac0*/  I2FP.F32.S32 R6, UR4 ;  /* 0x0000000400067c45 */ /* 0x000fe40008201400 */
[----:B------:R-:W-:Y:S01]  /*0ad0*/  @!P0 LOP3.LUT R7, RZ, R8, RZ, 0x33, !PT ;  /* 0x00000008ff078212 */ /* 0x000fe200078e33ff */
[----:B------:R-:W-:Y:S07]  /*0ae0*/  BRA.U !UP1, `(.L_x_10) ;  /* 0x0000003909247547 */ /* 0x000fee000b800000 */
[----:B------:R-:W-:Y:S02]  /*0af0*/  ULOP3.LUT UR19, UR6, 0x3, URZ, 0xc0, !UPT ;  /* 0x0000000306137892 */ /* 0x000fe4000f8ec0ff */
[----:B------:R-:W-:Y:S02]  /*0b00*/  ULOP3.LUT UR20, UR6, 0x7ffffff8, URZ, 0xc0, !UPT ;  /* 0x7ffffff806147892 */ /* 0x000fe4000f8ec0ff */
[----:B------:R-:W-:Y:S02]  /*0b10*/  ULOP3.LUT UR18, UR6, 0x7, URZ, 0xc0, !UPT ;  /* 0x0000000706127892 */ /* 0x000fe4000f8ec0ff */
[----:B------:R-:W-:Y:S02]  /*0b20*/  ULOP3.LUT UR14, UR6, 0xf, URZ, 0xc0, !UPT ;  /* 0x0000000f060e7892 */ /* 0x000fe4000f8ec0ff */
[----:B------:R-:W-:Y:S02]  /*0b30*/  ULOP3.LUT UR21, UR6, 0x1, URZ, 0xc0, !UPT ;  /* 0x0000000106157892 */ /* 0x000fe4000f8ec0ff */
[----:B------:R-:W-:-:S02]  /*0b40*/  ULOP3.LUT UR5, UR6, 0x7ffffffc, URZ, 0xc0, !UPT ;  /* 0x7ffffffc06057892 */ /* 0x000fc4000f8ec0ff */
[----:B------:R-:W-:Y:S02]  /*0b50*/  ULOP3.LUT UR6, UR6, 0x7ffffff0, URZ, 0xc0, !UPT ;  /* 0x7ffffff006067892 */ /* 0x000fe4000f8ec0ff */
[----:B------:R-:W-:Y:S02]  /*0b60*/  UIADD3 UR13, UPT, UPT, UR19, -0x1, URZ ;  /* 0xffffffff130d7890 */ /* 0x000fe4000fffe0ff */
[----:B------:R-:W-:Y:S01]  /*0b70*/  UIADD3 UR8, UPT, UPT, -UR20, URZ, URZ ;  /* 0x000000ff14087290 */ /* 0x000fe2000fffe1ff */
[----:B------:R-:W-:-:S11]  /*0b80*/  UMOV UR15, 0x1 ;  /* 0x00000001000f7882 */ /* 0x000fd60000000000 */
.L_x_91:
[----:B--2---:R-:W0:Y:S01]  /*0b90*/  LDC R2, c[0x0][0x384] ;  /* 0x0000e100ff027b82 */ /* 0x004e220000000800 */
[----:B------:R-:W-:-:S06]  /*0ba0*/  UIADD3 UR7, UPT, UPT, UR15, -0x1, URZ ;  /* 0xffffffff0f077890 */ /* 0x000fcc000fffe0ff */
[----:B------:R-:W-:-:S05]  /*0bb0*/  MOV R0, UR7 ;  /* 0x0000000700007c02 */ /* 0x000fca0008000f00 */
[----:B------:R-:W-:Y:S01]  /*0bc0*/  IMAD R0, R0, UR12, R7 ;  /* 0x0000000c00007c24 */ /* 0x000fe2000f8e0207 */
[----:B0-----:R-:W-:-:S13]  /*0bd0*/  ISETP.GT.AND P0, PT, R2, RZ, PT ;  /* 0x000000ff0200720c */ /* 0x001fda0003f04270 */
[----:B----4-:R-:W-:Y:S05]  /*0be0*/  @!P0 BRA `(.L_x_11) ;  /* 0x0000000c00248947 */ /* 0x010fea0003800000 */
[----:B------:R-:W-:Y:S01]  /*0bf0*/  UISETP.GE.U32.AND UP1, UPT, UR9, 0x7, UPT ;  /* 0x000000070900788c */ /* 0x000fe2000bf26070 */
[----:B------:R-:W-:Y:S02]  /*0c00*/  HFMA2 R3, -RZ, RZ, 0, 0 ;  /* 0x00000000ff037431 */ /* 0x000fe400000001ff */
[----:B------:R-:W-:-:S06]  /*0c10*/  IMAD R2, R2, UR15, R9 ;  /* 0x0000000f02027c24 */ /* 0x000fcc000f8e0209 */
[----:B------:R-:W-:Y:S05]  /*0c20*/  BRA.U !UP1, `(.L_x_12) ;  /* 0x0000000109447547 */ /* 0x000fea000b800000 */
[----:B--23--:R-:W0:Y:S01]  /*0c30*/  LDC.64 R12, c[0x0][0x3a8] ;  /* 0x0000ea00ff0c7b82 */ /* 0x00ce220000000a00 */
[----:B------:R-:W-:Y:S01]  /*0c40*/  MOV R3, R2 ;  /* 0x0000000200037202 */ /* 0x000fe20000000f00 */
[----:B------:R-:W-:-:S06]  /*0c50*/  UMOV UR7, UR8 ;  /* 0x0000000800077c82 */ /* 0x000fcc0008000000 */
.L_x_13:
[C---:B01----:R-:W-:Y:S01]  /*0c60*/  IMAD.WIDE R4, R3.reuse, 0x4, R12 ;  /* 0x0000000403047825 */ /* 0x043fe200078e020c */
[----:B------:R-:W-:Y:S01]  /*0c70*/  UIADD3 UR7, UPT, UPT, UR7, 0x8, URZ ;  /* 0x0000000807077890 */ /* 0x000fe2000fffe0ff */
[----:B------:R-:W-:-:S03]  /*0c80*/  IADD3 R3, PT, PT, R3, 0x8, RZ ;  /* 0x0000000803037810 */ /* 0x000fc60007ffe0ff */
[----:B------:R1:W-:Y:S02]  /*0c90*/  STG.E desc[UR10][R4.64], RZ ;  /* 0x000000ff04007986 */ /* 0x0003e4000c10190a */
[----:B------:R-:W-:Y:S02]  /*0ca0*/  ISETP.NE.AND P0, PT, RZ, UR7, PT ;  /* 0x00000007ff007c0c */ /* 0x000fe4000bf05270 */
        /* <DEDUP_REMOVED lines=8> */
[----:B------:R-:W-:-:S07]  /*0d30*/  MOV R3, UR20 ;  /* 0x0000001400037c02 */ /* 0x000fce0008000f00 */
.L_x_12:
[----:B------:R-:W-:-:S13]  /*0d40*/  ISETP.NE.AND P0, PT, RZ, UR18, PT ;  /* 0x00000012ff007c0c */ /* 0x000fda000bf05270 */
[----:B------:R-:W-:Y:S05]  /*0d50*/  @!P0 BRA `(.L_x_14) ;  /* 0x0000000000648947 */ /* 0x000fea0003800000 */
[----:B------:R-:W-:Y:S01]  /*0d60*/  UIADD3 UR7, UPT, UPT, UR18, -0x1, URZ ;  /* 0xffffffff12077890 */ /* 0x000fe2000fffe0ff */
[----:B------:R-:W-:-:S03]  /*0d70*/  ISETP.NE.AND P0, PT, RZ, UR19, PT ;  /* 0x00000013ff007c0c */ /* 0x000fc6000bf05270 */
[----:B------:R-:W-:-:S09]  /*0d80*/  UISETP.GE.U32.AND UP1, UPT, UR7, 0x3, UPT ;  /* 0x000000030700788c */ /* 0x000fd2000bf26070 */
[----:B------:R-:W-:Y:S05]  /*0d90*/  BRA.U !UP1, `(.L_x_15) ;  /* 0x0000000109207547 */ /* 0x000fea000b800000 */
[----:B-1----:R-:W0:Y:S01]  /*0da0*/  LDC.64 R4, c[0x0][0x3a8] ;  /* 0x0000ea00ff047b82 */ /* 0x002e220000000a00 */
[C---:B--23--:R-:W-:Y:S02]  /*0db0*/  IADD3 R13, PT, PT, R3.reuse, R2, RZ ;  /* 0x00000002030d7210 */ /* 0x04cfe40007ffe0ff */
[----:B------:R-:W-:-:S03]  /*0dc0*/  IADD3 R3, PT, PT, R3, 0x4, RZ ;  /* 0x0000000403037810 */ /* 0x000fc60007ffe0ff */
[----:B0-----:R-:W-:-:S05]  /*0dd0*/  IMAD.WIDE R4, R13, 0x4, R4 ;  /* 0x000000040d047825 */ /* 0x001fca00078e0204 */
[----:B------:R0:W-:Y:S04]  /*0de0*/  STG.E desc[UR10][R4.64], RZ ;  /* 0x000000ff04007986 */ /* 0x0001e8000c10190a */
[----:B------:R0:W-:Y:S04]  /*0df0*/  STG.E desc[UR10][R4.64+0x4], RZ ;  /* 0x000004ff04007986 */ /* 0x0001e8000c10190a */
[----:B------:R0:W-:Y:S04]  /*0e00*/  STG.E desc[UR10][R4.64+0x8], RZ ;  /* 0x000008ff04007986 */ /* 0x0001e8000c10190a */
[----:B------:R0:W-:Y:S02]  /*0e10*/  STG.E desc[UR10][R4.64+0xc], RZ ;  /* 0x00000cff04007986 */ /* 0x0001e4000c10190a */
.L_x_15:
[----:B------:R-:W-:Y:S05]  /*0e20*/  @!P0 BRA `(.L_x_14) ;  /* 0x0000000000308947 */ /* 0x000fea0003800000 */
[----:B------:R-:W-:Y:S02]  /*0e30*/  ISETP.NE.AND P0, PT, RZ, UR13, PT ;  /* 0x0000000dff007c0c */ /* 0x000fe4000bf05270 */
[----:B------:R-:W-:-:S11]  /*0e40*/  ISETP.NE.AND P1, PT, RZ, UR21, PT ;  /* 0x00000015ff007c0c */ /* 0x000fd6000bf25270 */
[----:B01----:R-:W0:Y:S01]  /*0e50*/  @P0 LDC.64 R4, c[0x0][0x3a8] ;  /* 0x0000ea00ff040b82 */ /* 0x003e220000000a00 */
[C---:B--23--:R-:W-:Y:S02]  /*0e60*/  @P0 IADD3 R13, PT, PT, R3.reuse, R2, RZ ;  /* 0x00000002030d0210 */ /* 0x04cfe40007ffe0ff */
[----:B------:R-:W-:-:S04]  /*0e70*/  @P0 IADD3 R3, PT, PT, R3, 0x2, RZ ;  /* 0x0000000203030810 */ /* 0x000fc80007ffe0ff */
[----:B------:R-:W-:Y:S01]  /*0e80*/  @P1 IADD3 R3, PT, PT, R2, R3, RZ ;  /* 0x0000000302031210 */ /* 0x000fe20007ffe0ff */
[----:B------:R-:W1:Y:S01]  /*0e90*/  @P1 LDC.64 R14, c[0x0][0x3a8] ;  /* 0x0000ea00ff0e1b82 */ /* 0x000e620000000a00 */
[----:B0-----:R-:W-:-:S05]  /*0ea0*/  @P0 IMAD.WIDE R12, R13, 0x4, R4 ;  /* 0x000000040d0c0825 */ /* 0x001fca00078e0204 */
[----:B------:R4:W-:Y:S01]  /*0eb0*/  @P0 STG.E desc[UR10][R12.64], RZ ;  /* 0x000000ff0c000986 */ /* 0x0009e2000c10190a */
[----:B-1----:R-:W-:-:S03]  /*0ec0*/  @P1 IMAD.WIDE R4, R3, 0x4, R14 ;  /* 0x0000000403041825 */ /* 0x002fc600078e020e */
[----:B------:R4:W-:Y:S04]  /*0ed0*/  @P0 STG.E desc[UR10][R12.64+0x4], RZ ;  /* 0x000004ff0c000986 */ /* 0x0009e8000c10190a */
[----:B------:R4:W-:Y:S02]  /*0ee0*/  @P1 STG.E desc[UR10][R4.64], RZ ;  /* 0x000000ff04001986 */ /* 0x0009e4000c10190a */
.L_x_14:
[----:B------:R-:W-:Y:S01]  /*0ef0*/  UISETP.GE.U32.AND UP1, UPT, UR9, 0x3, UPT ;  /* 0x000000030900788c */ /* 0x000fe2000bf26070 */
[----:B------:R-:W-:-:S08]  /*0f00*/  MOV R3, RZ ;  /* 0x000000ff00037202 */ /* 0x000fd00000000f00 */
[----:B------:R-:W-:Y:S05]  /*0f10*/  BRA.U !UP1, `(.L_x_16) ;  /* 0x00000005093c7547 */ /* 0x000fea000b800000 */
[----:B------:R-:W-:Y:S01]  /*0f20*/  HFMA2 R3, -RZ, RZ, 0, 0 ;  /* 0x00000000ff037431 */ /* 0x000fe200000001ff */
[----:B------:R-:W-:Y:S01]  /*0f30*/  ISETP.GE.AND P0, PT, R11, R8, PT ;  /* 0x000000080b00720c */ /* 0x000fe20003f06270 */
[----:B------:R-:W0:Y:S01]  /*0f40*/  LDCU UR7, c[0x0][0x390] ;  /* 0x00007200ff0777ac */ /* 0x000e220008000800 */
[----:B------:R-:W0:Y:S11]  /*0f50*/  LDCU.64 UR16, c[0x0][0x3a8] ;  /* 0x00007500ff1077ac */ /* 0x000e360008000a00 */
.L_x_17:
[----:B--2-4-:R-:W2:Y:S01]  /*0f60*/  LDC.64 R20, c[0x0][0x3a0] ;  /* 0x0000e800ff147b82 */ /* 0x014ea20000000a00 */
[----:B0--34-:R-:W-:Y:S02]  /*0f70*/  @P0 MOV R13, UR7 ;  /* 0x00000007000d0c02 */ /* 0x019fe40008000f00 */
[----:B------:R-:W-:-:S03]  /*0f80*/  IADD3 R23, PT, PT, R2, R3, RZ ;  /* 0x0000000302177210 */ /* 0x000fc60007ffe0ff */
[----:B-1----:R-:W-:Y:S02]  /*0f90*/  @P0 IMAD R5, R3, R13, R0 ;  /* 0x0000000d03050224 */ /* 0x002fe400078e0200 */
[----:B------:R-:W0:Y:S08]  /*0fa0*/  LDC.64 R14, c[0x0][0x3a8] ;  /* 0x0000ea00ff0e7b82 */ /* 0x000e300000000a00 */
[----:B------:R-:W1:Y:S01]  /*0fb0*/  @!P0 LDC.64 R16, c[0x0][0x3a8] ;  /* 0x0000ea00ff108b82 */ /* 0x000e620000000a00 */
[----:B--2---:R-:W-:-:S07]  /*0fc0*/  @P0 IMAD.WIDE R20, R5, 0x4, R20 ;  /* 0x0000000405140825 */ /* 0x004fce00078e0214 */
[----:B------:R-:W2:Y:S01]  /*0fd0*/  @!P0 LDC.64 R4, c[0x0][0x398] ;  /* 0x0000e600ff048b82 */ /* 0x000ea20000000a00 */
[----:B------:R-:W3:Y:S01]  /*0fe0*/  @P0 LDG.E R21, desc[UR10][R20.64] ;  /* 0x0000000a14150981 */ /* 0x000ee2000c1e1900 */
[----:B0-----:R-:W-:-:S05]  /*0ff0*/  @P0 IMAD.WIDE R14, R23, 0x4, R14 ;  /* 0x00000004170e0825 */ /* 0x001fca00078e020e */
[----:B------:R-:W3:Y:S01]  /*1000*/  @P0 LDG.E R10, desc[UR10][R14.64] ;  /* 0x0000000a0e0a0981 */ /* 0x000ee2000c1e1900 */
[----:B------:R-:W-:-:S05]  /*1010*/  @!P0 MOV R13, UR7 ;  /* 0x00000007000d8c02 */ /* 0x000fca0008000f00 */
[----:B------:R-:W-:Y:S02]  /*1020*/  @!P0 IMAD R19, R3, R13, R0 ;  /* 0x0000000d03138224 */ /* 0x000fe400078e0200 */
[----:B-1----:R-:W-:-:S04]  /*1030*/  @!P0 IMAD.WIDE R16, R23, 0x4, R16 ;  /* 0x0000000417108825 */ /* 0x002fc800078e0210 */
[----:B--2---:R-:W-:-:S04]  /*1040*/  @!P0 IMAD.WIDE R18, R19, 0x4, R4 ;  /* 0x0000000413128825 */ /* 0x004fc800078e0204 */
[----:B---3--:R-:W-:Y:S02]  /*1050*/  @P0 FADD R25, R10, R21 ;  /* 0x000000150a190221 */ /* 0x008fe40000000000 */
[----:B------:R-:W0:Y:S03]  /*1060*/  @P0 LDC.64 R20, c[0x0][0x3a0] ;  /* 0x0000e800ff140b82 */ /* 0x000e260000000a00 */
[----:B------:R1:W-:Y:S04]  /*1070*/  @P0 STG.E desc[UR10][R14.64], R25 ;  /* 0x000000190e000986 */ /* 0x0003e8000c10190a */
[----:B------:R-:W2:Y:S04]  /*1080*/  @!P0 LDG.E R18, desc[UR10][R18.64] ;  /* 0x0000000a12128981 */ /* 0x000ea8000c1e1900 */
[----:B------:R-:W2:Y:S01]  /*1090*/  @!P0 LDG.E R23, desc[UR10][R16.64] ;  /* 0x0000000a10178981 */ /* 0x000ea2000c1e1900 */
[----:B------:R-:W-:-:S02]  /*10a0*/  IADD3 R12, PT, PT, R3, 0x1, RZ ;  /* 0x00000001030c7810 */ /* 0x000fc40007ffe0ff */
[----:B------:R-:W-:Y:S01]  /*10b0*/  SHF.R.S32.HI R4, RZ, 0x1f, R2 ;  /* 0x0000001fff047819 */ /* 0x000fe20000011402 */
[----:B------:R-:W3:Y:S01]  /*10c0*/  @!P0 LDC.64 R14, c[0x0][0x398] ;  /* 0x0000e600ff0e8b82 */ /* 0x000ee20000000a00 */
[----:B------:R-:W-:Y:S01]  /*10d0*/  IADD3 R5, P1, PT, R2, R3, RZ ;  /* 0x0000000302057210 */ /* 0x000fe20007f3e0ff */
[----:B------:R-:W-:-:S03]  /*10e0*/  @P0 IMAD R27, R12, R13, R0 ;  /* 0x0000000d0c1b0224 */ /* 0x000fc600078e0200 */
[----:B------:R-:W-:Y:S02]  /*10f0*/  LEA.HI.X.SX32 R10, R3, R4, 0x1, P1 ;  /* 0x00000004030a7211 */ /* 0x000fe400008f0eff */
[----:B------:R-:W-:Y:S01]  /*1100*/  LEA R4, P1, R5, UR16, 0x2 ;  /* 0x0000001005047c11 */ /* 0x000fe2000f8210ff */
[----:B0-----:R-:W-:-:S03]  /*1110*/  @P0 IMAD.WIDE R20, R27, 0x4, R20 ;  /* 0x000000041b140825 */ /* 0x001fc600078e0214 */
[----:B------:R-:W-:Y:S01]  /*1120*/  LEA.HI.X R5, R5, UR17, R10, 0x2, P1 ;  /* 0x0000001105057c11 */ /* 0x000fe200088f140a */
[----:B--2---:R-:W-:-:S05]  /*1130*/  @!P0 FADD R23, R18, R23 ;  /* 0x0000001712178221 */ /* 0x004fca0000000000 */
[----:B------:R-:W-:Y:S04]  /*1140*/  @!P0 STG.E desc[UR10][R16.64], R23 ;  /* 0x0000001710008986 */ /* 0x000fe8000c10190a */
[----:B------:R-:W2:Y:S04]  /*1150*/  @P0 LDG.E R21, desc[UR10][R20.64] ;  /* 0x0000000a14150981 */ /* 0x000ea8000c1e1900 */
[----:B------:R-:W2:Y:S01]  /*1160*/  @P0 LDG.E R10, desc[UR10][R4.64+0x4] ;  /* 0x0000040a040a0981 */ /* 0x000ea2000c1e1900 */
[----:B------:R-:W-:-:S04]  /*1170*/  @!P0 IMAD R19, R12, R13, R0 ;  /* 0x0000000d0c138224 */ /* 0x000fc800078e0200 */
[----:B---3--:R-:W-:Y:S02]  /*1180*/  @!P0 IMAD.WIDE R18, R19, 0x4, R14 ;  /* 0x0000000413128825 */ /* 0x008fe400078e020e */
[----:B-1----:R-:W0:Y:S02]  /*1190*/  @P0 LDC.64 R14, c[0x0][0x3a0] ;  /* 0x0000e800ff0e0b82 */ /* 0x002e240000000a00 */
[----:B--2---:R-:W-:Y:S01]  /*11a0*/  @P0 FADD R25, R10, R21 ;  /* 0x000000150a190221 */ /* 0x004fe20000000000 */
[----:B------:R-:W-:Y:S01]  /*11b0*/  IADD3 R12, PT, PT, R3, 0x2, RZ ;  /* 0x00000002030c7810 */ /* 0x000fe20007ffe0ff */
[----:B------:R-:W2:Y:S04]  /*11c0*/  @P0 LDG.E R10, desc[UR10][R4.64+0x8] ;  /* 0x0000080a040a0981 */ /* 0x000ea8000c1e1900 */
[----:B------:R1:W-:Y:S04]  /*11d0*/  @P0 STG.E desc[UR10][R4.64+0x4], R25 ;  /* 0x0000041904000986 */ /* 0x0003e8000c10190a */
[----:B------:R-:W3:Y:S04]  /*11e0*/  @!P0 LDG.E R18, desc[UR10][R18.64] ;  /* 0x0000000a12128981 */ /* 0x000ee8000c1e1900 */
[----:B------:R-:W3:Y:S01]  /*11f0*/  @!P0 LDG.E R27, desc[UR10][R4.64+0x4] ;  /* 0x0000040a041b8981 */ /* 0x000ee2000c1e1900 */
[----:B------:R-:W-:-:S04]  /*1200*/  @P0 IMAD R17, R12, R13, R0 ;  /* 0x0000000d0c110224 */ /* 0x000fc800078e0200 */
[----:B0-----:R-:W-:Y:S02]  /*1210*/  @P0 IMAD.WIDE R16, R17, 0x4, R14 ;  /* 0x0000000411100825 */ /* 0x001fe400078e020e */
[----:B------:R-:W0:Y:S02]  /*1220*/  @!P0 LDC.64 R14, c[0x0][0x398] ;  /* 0x0000e600ff0e8b82 */ /* 0x000e240000000a00 */
[----:B---3--:R-:W-:-:S05]  /*1230*/  @!P0 FADD R21, R18, R27 ;  /* 0x0000001b12158221 */ /* 0x008fca0000000000 */
[----:B------:R3:W-:Y:S04]  /*1240*/  @!P0 STG.E desc[UR10][R4.64+0x4], R21 ;  /* 0x0000041504008986 */ /* 0x0007e8000c10190a */
[----:B------:R-:W2:Y:S01]  /*1250*/  @P0 LDG.E R17, desc[UR10][R16.64] ;  /* 0x0000000a10110981 */ /* 0x000ea2000c1e1900 */
[----:B------:R-:W-:-:S04]  /*1260*/  @!P0 IMAD R19, R12, R13, R0 ;  /* 0x0000000d0c138224 */ /* 0x000fc800078e0200 */
[----:B0-----:R-:W-:Y:S02]  /*1270*/  @!P0 IMAD.WIDE R18, R19, 0x4, R14 ;  /* 0x0000000413128825 */ /* 0x001fe400078e020e */
[----:B------:R-:W0:Y:S02]  /*1280*/  @P0 LDC.64 R14, c[0x0][0x3a0] ;  /* 0x0000e800ff0e0b82 */ /* 0x000e240000000a00 */
[----:B--2---:R-:W-:Y:S01]  /*1290*/  @P0 FADD R23, R10, R17 ;  /* 0x000000110a170221 */ /* 0x004fe20000000000 */
[----:B------:R-:W-:Y:S01]  /*12a0*/  IADD3 R12, PT, PT, R3, 0x3, RZ ;  /* 0x00000003030c7810 */ /* 0x000fe20007ffe0ff */
[----:B------:R-:W2:Y:S04]  /*12b0*/  @P0 LDG.E R10, desc[UR10][R4.64+0xc] ;  /* 0x00000c0a040a0981 */ /* 0x000ea8000c1e1900 */
[----:B------:R4:W-:Y:S04]  /*12c0*/  @P0 STG.E desc[UR10][R4.64+0x8], R23 ;  /* 0x0000081704000986 */ /* 0x0009e8000c10190a */
[----:B------:R-:W3:Y:S04]  /*12d0*/  @!P0 LDG.E R18, desc[UR10][R18.64] ;  /* 0x0000000a12128981 */ /* 0x000ee8000c1e1900 */
[----:B------:R-:W3:Y:S01]  /*12e0*/  @!P0 LDG.E R27, desc[UR10][R4.64+0x8] ;  /* 0x0000080a041b8981 */ /* 0x000ee2000c1e1900 */
[----:B-1----:R-:W-:-:S04]  /*12f0*/  @P0 IMAD R25, R12, R13, R0 ;  /* 0x0000000d0c190224 */ /* 0x002fc800078e0200 */
[----:B0-----:R-:W-:Y:S02]  /*1300*/  @P0 IMAD.WIDE R16, R25, 0x4, R14 ;  /* 0x0000000419100825 */ /* 0x001fe400078e020e */
[----:B------:R-:W0:Y:S02]  /*1310*/  @!P0 LDC.64 R14, c[0x0][0x398] ;  /* 0x0000e600ff0e8b82 */ /* 0x000e240000000a00 */
[----:B---3--:R-:W-:-:S05]  /*1320*/  @!P0 FADD R21, R18, R27 ;  /* 0x0000001b12158221 */ /* 0x008fca0000000000 */
[----:B------:R4:W-:Y:S04]  /*1330*/  @!P0 STG.E desc[UR10][R4.64+0x8], R21 ;  /* 0x0000081504008986 */ /* 0x0009e8000c10190a */
[----:B------:R-:W2:Y:S01]  /*1340*/  @P0 LDG.E R17, desc[UR10][R16.64] ;  /* 0x0000000a10110981 */ /* 0x000ea2000c1e1900 */
[----:B------:R-:W-:-:S04]  /*1350*/  @!P0 IMAD R19, R12, R13, R0 ;  /* 0x0000000d0c138224 */ /* 0x000fc800078e0200 */
[----:B0-----:R-:W-:-:S04]  /*1360*/  @!P0 IMAD.WIDE R14, R19, 0x4, R14 ;  /* 0x00000004130e8825 */ /* 0x001fc800078e020e */
[----:B--2---:R-:W-:-:S05]  /*1370*/  @P0 FADD R13, R10, R17 ;  /* 0x000000110a0d0221 */ /* 0x004fca0000000000 */
[----:B------:R4:W-:Y:S04]  /*1380*/  @P0 STG.E desc[UR10][R4.64+0xc], R13 ;  /* 0x00000c0d04000986 */ /* 0x0009e8000c10190a */
[----:B------:R-:W2:Y:S04]  /*1390*/  @!P0 LDG.E R14, desc[UR10][R14.64] ;  /* 0x0000000a0e0e8981 */ /* 0x000ea8000c1e1900 */
[----:B------:R-:W2:Y:S01]  /*13a0*/  @!P0 LDG.E R19, desc[UR10][R4.64+0xc] ;  /* 0x00000c0a04138981 */ /* 0x000ea2000c1e1900 */
[----:B------:R-:W-:-:S04]  /*13b0*/  IADD3 R3, PT, PT, R3, 0x4, RZ ;  /* 0x0000000403037810 */ /* 0x000fc80007ffe0ff */
[----:B------:R-:W-:Y:S01]  /*13c0*/  ISETP.NE.AND P1, PT, R3, UR5, PT ;  /* 0x0000000503007c0c */ /* 0x000fe2000bf25270 */
[----:B--2---:R-:W-:-:S05]  /*13d0*/  @!P0 FADD R19, R14, R19 ;  /* 0x000000130e138221 */ /* 0x004fca0000000000 */
[----:B------:R4:W-:Y:S07]  /*13e0*/  @!P0 STG.E desc[UR10][R4.64+0xc], R19 ;  /* 0x00000c1304008986 */ /* 0x0009ee000c10190a */
[----:B------:R-:W-:Y:S05]  /*13f0*/  @P1 BRA `(.L_x_17) ;  /* 0xfffffff800d81947 */ /* 0x000fea000383ffff */
[----:B------:R-:W-:-:S07]  /*1400*/  MOV R3, UR5 ;  /* 0x0000000500037c02 */ /* 0x000fce0008000f00 */
.L_x_16:
[----:B------:R-:W-:-:S13]  /*1410*/  ISETP.NE.AND P0, PT, RZ, UR19, PT ;  /* 0x00000013ff007c0c */ /* 0x000fda000bf05270 */
[----:B------:R-:W-:Y:S05]  /*1420*/  @!P0 BRA `(.L_x_11) ;  /* 0x0000000400148947 */ /* 0x000fea0003800000 */
[----:B------:R-:W-:Y:S02]  /*1430*/  ISETP.NE.AND P1, PT, RZ, UR13, PT ;  /* 0x0000000dff007c0c */ /* 0x000fe4000bf25270 */
[----:B------:R-:W-:-:S11]  /*1440*/  ISETP.NE.AND P0, PT, RZ, UR21, PT ;  /* 0x00000015ff007c0c */ /* 0x000fd6000bf05270 */
[----:B------:R-:W-:Y:S05]  /*1450*/  @!P1 BRA `(.L_x_18) ;  /* 0x0000000000b49947 */ /* 0x000fea0003800000 */
[----:B------:R-:W5:Y:S01]  /*1460*/  LDCU UR7, c[0x0][0x390] ;  /* 0x00007200ff0777ac */ /* 0x000f620008000800 */
[----:B--2-4-:R-:W2:Y:S01]  /*1470*/  LDC.64 R18, c[0x0][0x3a0] ;  /* 0x0000e800ff127b82 */ /* 0x014ea20000000a00 */
[----:B------:R-:W-:Y:S02]  /*1480*/  ISETP.GE.AND P2, PT, R11, R8, PT ;  /* 0x000000080b00720c */ /* 0x000fe40003f46270 */
[----:B------:R-:W-:Y:S01]  /*1490*/  IADD3 R21, PT, PT, R3, R2, RZ ;  /* 0x0000000203157210 */ /* 0x000fe20007ffe0ff */
[----:B------:R-:W4:Y:S04]  /*14a0*/  LDCU.64 UR16, c[0x0][0x3a8] ;  /* 0x00007500ff1077ac */ /* 0x000f280008000a00 */
[----:B01----:R-:W0:Y:S08]  /*14b0*/  LDC.64 R4, c[0x0][0x3a8] ;  /* 0x0000ea00ff047b82 */ /* 0x003e300000000a00 */
[----:B---3--:R-:W1:Y:S01]  /*14c0*/  @!P2 LDC.64 R14, c[0x0][0x398] ;  /* 0x0000e600ff0eab82 */ /* 0x008e620000000a00 */
[----:B-----5:R-:W-:-:S05]  /*14d0*/  @P2 MOV R10, UR7 ;  /* 0x00000007000a2c02 */ /* 0x020fca0008000f00 */
[----:B------:R-:W-:-:S04]  /*14e0*/  @P2 IMAD R13, R3, R10, R0 ;  /* 0x0000000a030d2224 */ /* 0x000fc800078e0200 */
[----:B--2---:R-:W-:Y:S02]  /*14f0*/  @P2 IMAD.WIDE R18, R13, 0x4, R18 ;  /* 0x000000040d122825 */ /* 0x004fe400078e0212 */
[----:B------:R-:W2:Y:S02]  /*1500*/  @!P2 LDC.64 R12, c[0x0][0x3a8] ;  /* 0x0000ea00ff0cab82 */ /* 0x000ea40000000a00 */
[----:B0-----:R-:W-:Y:S02]  /*1510*/  @P2 IMAD.WIDE R4, R21, 0x4, R4 ;  /* 0x0000000415042825 */ /* 0x001fe400078e0204 */
[----:B------:R-:W3:Y:S04]  /*1520*/  @P2 LDG.E R19, desc[UR10][R18.64] ;  /* 0x0000000a12132981 */ /* 0x000ee8000c1e1900 */
[----:B------:R-:W3:Y:S01]  /*1530*/  @P2 LDG.E R16, desc[UR10][R4.64] ;  /* 0x0000000a04102981 */ /* 0x000ee2000c1e1900 */
[----:B------:R-:W-:-:S05]  /*1540*/  @!P2 MOV R10, UR7 ;  /* 0x00000007000aac02 */ /* 0x000fca0008000f00 */
[----:B------:R-:W-:Y:S02]  /*1550*/  @!P2 IMAD R17, R3, R10, R0 ;  /* 0x0000000a0311a224 */ /* 0x000fe400078e0200 */
[----:B--2---:R-:W-:-:S04]  /*1560*/  @!P2 IMAD.WIDE R12, R21, 0x4, R12 ;  /* 0x00000004150ca825 */ /* 0x004fc800078e020c */
[----:B---3--:R-:W-:Y:S01]  /*1570*/  @P2 FADD R23, R16, R19 ;  /* 0x0000001310172221 */ /* 0x008fe20000000000 */
[----:B-1----:R-:W-:Y:S01]  /*1580*/  @!P2 IMAD.WIDE R16, R17, 0x4, R14 ;  /* 0x000000041110a825 */ /* 0x002fe200078e020e */
[----:B------:R-:W0:Y:S03]  /*1590*/  @P2 LDC.64 R18, c[0x0][0x3a0] ;  /* 0x0000e800ff122b82 */ /* 0x000e260000000a00 */
[----:B------:R-:W-:Y:S04]  /*15a0*/  @P2 STG.E desc[UR10][R4.64], R23 ;  /* 0x0000001704002986 */ /* 0x000fe8000c10190a */
[----:B------:R-:W2:Y:S04]  /*15b0*/  @!P2 LDG.E R16, desc[UR10][R16.64] ;  /* 0x0000000a1010a981 */ /* 0x000ea8000c1e1900 */
[----:B------:R-:W2:Y:S01]  /*15c0*/  @!P2 LDG.E R27, desc[UR10][R12.64] ;  /* 0x0000000a0c1ba981 */ /* 0x000ea2000c1e1900 */
[C---:B------:R-:W-:Y:S01]  /*15d0*/  IADD3 R20, P1, PT, R3.reuse, R2, RZ ;  /* 0x0000000203147210 */ /* 0x040fe20007f3e0ff */
[----:B------:R-:W-:Y:S01]  /*15e0*/  @P2 IMAD R15, R3, R10, R10 ;  /* 0x0000000a030f2224 */ /* 0x000fe200078e020a */
[----:B------:R-:W1:Y:S02]  /*15f0*/  @!P2 LDC.64 R4, c[0x0][0x398] ;  /* 0x0000e600ff04ab82 */ /* 0x000e640000000a00 */
[----:B------:R-:W-:-:S02]  /*1600*/  LEA.HI.X.SX32 R21, R2, RZ, 0x1, P1 ;  /* 0x000000ff02157211 */ /* 0x000fc400008f0eff */
[----:B----4-:R-:W-:Y:S02]  /*1610*/  LEA R14, P1, R20, UR16, 0x2 ;  /* 0x00000010140e7c11 */ /* 0x010fe4000f8210ff */
[----:B------:R-:W-:Y:S02]  /*1620*/  @P2 IADD3 R25, PT, PT, R0, R15, RZ ;  /* 0x0000000f00192210 */ /* 0x000fe40007ffe0ff */
[----:B------:R-:W-:-:S03]  /*1630*/  LEA.HI.X R15, R20, UR17, R21, 0x2, P1 ;  /* 0x00000011140f7c11 */ /* 0x000fc600088f1415 */
[----:B0-----:R-:W-:-:S04]  /*1640*/  @P2 IMAD.WIDE R18, R25, 0x4, R18 ;  /* 0x0000000419122825 */ /* 0x001fc800078e0212 */
[----:B--2---:R-:W-:-:S05]  /*1650*/  @!P2 FADD R21, R16, R27 ;  /* 0x0000001b1015a221 */ /* 0x004fca0000000000 */
[----:B------:R0:W-:Y:S04]  /*1660*/  @!P2 STG.E desc[UR10][R12.64], R21 ;  /* 0x000000150c00a986 */ /* 0x0001e8000c10190a */
[----:B------:R-:W2:Y:S04]  /*1670*/  @P2 LDG.E R19, desc[UR10][R18.64] ;  /* 0x0000000a12132981 */ /* 0x000ea8000c1e1900 */
[----:B------:R-:W2:Y:S01]  /*1680*/  @P2 LDG.E R16, desc[UR10][R14.64+0x4] ;  /* 0x0000040a0e102981 */ /* 0x000ea2000c1e1900 */
[----:B------:R-:W-:-:S05]  /*1690*/  @!P2 IMAD R17, R3, R10, R10 ;  /* 0x0000000a0311a224 */ /* 0x000fca00078e020a */
[----:B------:R-:W-:-:S05]  /*16a0*/  @!P2 IADD3 R23, PT, PT, R0, R17, RZ ;  /* 0x000000110017a210 */ /* 0x000fca0007ffe0ff */
[----:B-1----:R-:W-:-:S04]  /*16b0*/  @!P2 IMAD.WIDE R4, R23, 0x4, R4 ;  /* 0x000000041704a825 */ /* 0x002fc800078e0204 */
[----:B--2---:R-:W-:-:S05]  /*16c0*/  @P2 FADD R17, R16, R19 ;  /* 0x0000001310112221 */ /* 0x004fca0000000000 */
[----:B------:R1:W-:Y:S04]  /*16d0*/  @P2 STG.E desc[UR10][R14.64+0x4], R17 ;  /* 0x000004110e002986 */ /* 0x0003e8000c10190a */
[----:B------:R-:W0:Y:S04]  /*16e0*/  @!P2 LDG.E R4, desc[UR10][R4.64] ;  /* 0x0000000a0404a981 */ /* 0x000e28000c1e1900 */
[----:B------:R-:W0:Y:S01]  /*16f0*/  @!P2 LDG.E R23, desc[UR10][R14.64+0x4] ;  /* 0x0000040a0e17a981 */ /* 0x000e22000c1e1900 */
[----:B------:R-:W-:Y:S01]  /*1700*/  IADD3 R3, PT, PT, R3, 0x2, RZ ;  /* 0x0000000203037810 */ /* 0x000fe20007ffe0ff */
[----:B0-----:R-:W-:-:S05]  /*1710*/  @!P2 FADD R13, R4, R23 ;  /* 0x00000017040da221 */ /* 0x001fca0000000000 */
[----:B------:R1:W-:Y:S02]  /*1720*/  @!P2 STG.E desc[UR10][R14.64+0x4], R13 ;  /* 0x0000040d0e00a986 */ /* 0x0003e4000c10190a */
.L_x_18:
[----:B------:R-:W-:Y:S05]  /*1730*/  @!P0 BRA `(.L_x_11) ;  /* 0x0000000000508947 */ /* 0x000fea0003800000 */
[----:B-123--:R-:W1:Y:S01]  /*1740*/  LDC.64 R14, c[0x0][0x3a0] ;  /* 0x0000e800ff0e7b82 */ /* 0x00ee620000000a00 */
[----:B------:R-:W2:Y:S01]  /*1750*/  LDCU UR7, c[0x0][0x390] ;  /* 0x00007200ff0777ac */ /* 0x000ea20008000800 */
[----:B------:R-:W-:Y:S02]  /*1760*/  ISETP.GE.AND P0, PT, R11, R8, PT ;  /* 0x000000080b00720c */ /* 0x000fe40003f06270 */
[----:B------:R-:W-:-:S04]  /*1770*/  IADD3 R17, PT, PT, R2, R3, RZ ;  /* 0x0000000302117210 */ /* 0x000fc80007ffe0ff */
[----:B0---4-:R-:W0:Y:S08]  /*1780*/  LDC.64 R4, c[0x0][0x3a8] ;  /* 0x0000ea00ff047b82 */ /* 0x011e300000000a00 */
[----:B------:R-:W3:Y:S01]  /*1790*/  @!P0 LDC.64 R12, c[0x0][0x398] ;  /* 0x0000e600ff0c8b82 */ /* 0x000ee20000000a00 */
[----:B--2---:R-:W-:-:S04]  /*17a0*/  IMAD R19, R3, UR7, R0 ;  /* 0x0000000703137c24 */ /* 0x004fc8000f8e0200 */
[----:B-1----:R-:W-:-:S06]  /*17b0*/  @P0 IMAD.WIDE R14, R19, 0x4, R14 ;  /* 0x00000004130e0825 */ /* 0x002fcc00078e020e */
[----:B------:R-:W2:Y:S01]  /*17c0*/  @P0 LDG.E R15, desc[UR10][R14.64] ;  /* 0x0000000a0e0f0981 */ /* 0x000ea2000c1e1900 */
[----:B0-----:R-:W-:Y:S02]  /*17d0*/  @P0 IMAD.WIDE R2, R17, 0x4, R4 ;  /* 0x0000000411020825 */ /* 0x001fe400078e0204 */
[----:B------:R-:W0:Y:S03]  /*17e0*/  @!P0 LDC.64 R4, c[0x0][0x3a8] ;  /* 0x0000ea00ff048b82 */ /* 0x000e260000000a00 */
[----:B------:R-:W2:Y:S01]  /*17f0*/  @P0 LDG.E R10, desc[UR10][R2.64] ;  /* 0x0000000a020a0981 */ /* 0x000ea2000c1e1900 */
[----:B---3--:R-:W-:-:S04]  /*1800*/  @!P0 IMAD.WIDE R12, R19, 0x4, R12 ;  /* 0x00000004130c8825 */ /* 0x008fc800078e020c */
[----:B0-----:R-:W-:-:S04]  /*1810*/  @!P0 IMAD.WIDE R4, R17, 0x4, R4 ;  /* 0x0000000411048825 */ /* 0x001fc800078e0204 */
[----:B--2---:R-:W-:-:S05]  /*1820*/  @P0 FADD R21, R10, R15 ;  /* 0x0000000f0a150221 */ /* 0x004fca0000000000 */
[----:B------:R0:W-:Y:S04]  /*1830*/  @P0 STG.E desc[UR10][R2.64], R21 ;  /* 0x0000001502000986 */ /* 0x0001e8000c10190a */
[----:B------:R-:W2:Y:S04]  /*1840*/  @!P0 LDG.E R12, desc[UR10][R12.64] ;  /* 0x0000000a0c0c8981 */ /* 0x000ea8000c1e1900 */
[----:B------:R-:W2:Y:S02]  /*1850*/  @!P0 LDG.E R17, desc[UR10][R4.64] ;  /* 0x0000000a04118981 */ /* 0x000ea4000c1e1900 */
[----:B--2---:R-:W-:-:S05]  /*1860*/  @!P0 FADD R17, R12, R17 ;  /* 0x000000110c118221 */ /* 0x004fca0000000000 */
[----:B------:R0:W-:Y:S02]  /*1870*/  @!P0 STG.E desc[UR10][R4.64], R17 ;  /* 0x0000001104008986 */ /* 0x0001e4000c10190a */
.L_x_11:
[----:B--2---:R-:W2:Y:S02]  /*1880*/  LDC R16, c[0x0][0x384] ;  /* 0x0000e100ff107b82 */ /* 0x004ea40000000800 */
[----:B--2---:R-:W-:-:S13]  /*1890*/  ISETP.GE.AND P0, PT, R16, 0x1, PT ;  /* 0x000000011000780c */ /* 0x004fda0003f06270 */
[----:B------:R-:W-:Y:S05]  /*18a0*/  @!P0 BRA `(.L_x_19) ;  /* 0x0000002800a08947 */ /* 0x000fea0003800000 */
[----:B------:R-:W-:Y:S01]  /*18b0*/  IMAD R16, R16, UR15, R9 ;  /* 0x0000000f10107c24 */ /* 0x000fe2000f8e0209 */
[----:B------:R-:W-:-:S06]  /*18c0*/  UMOV UR7, 0x1 ;  /* 0x0000000100077882 */ /* 0x000fcc0000000000 */
.L_x_24:
[----:B--2---:R-:W2:Y:S01]  /*18d0*/  LDCU UR4, c[0x0][0x390] ;  /* 0x00007200ff0477ac */ /* 0x004ea20008000800 */
[----:B01--4-:R-:W-:Y:S01]  /*18e0*/  IADD3 R5, PT, PT, R0, UR7, RZ ;  /* 0x0000000700057c10 */ /* 0x013fe2000fffe0ff */
[----:B------:R-:W-:Y:S02]  /*18f0*/  UISETP.GE.U32.AND UP0, UPT, UR9, 0x3, UPT ;  /* 0x000000030900788c */ /* 0x000fe4000bf06070 */
[----:B------:R-:W-:Y:S01]  /*1900*/  UIADD3 UR7, UPT, UPT, UR7, 0x1, URZ ;  /* 0x0000000107077890 */ /* 0x000fe2000fffe0ff */
[----:B--2---:R-:W-:Y:S01]  /*1910*/  MOV R4, UR4 ;  /* 0x0000000400047c02 */ /* 0x004fe20008000f00 */
[----:B------:R-:W-:-:S04]  /*1920*/  UMOV UR4, URZ ;  /* 0x000000ff00047c82 */ /* 0x000fc80008000000 */
[----:B------:R-:W-:Y:S01]  /*1930*/  ISETP.NE.AND P0, PT, R4, UR7, PT ;  /* 0x0000000704007c0c */ /* 0x000fe2000bf05270 */
[----:B------:R-:W-:-:S12]  /*1940*/  BRA.U !UP0, `(.L_x_20) ;  /* 0x00000005083c7547 */ /* 0x000fd8000b800000 */
[----:B---3--:R-:W-:Y:S01]  /*1950*/  HFMA2 R15, -RZ, RZ, 0, 0 ;  /* 0x00000000ff0f7431 */ /* 0x008fe200000001ff */
[----:B------:R-:W-:Y:S01]  /*1960*/  ISETP.GE.AND P1, PT, R11, R8, PT ;  /* 0x000000080b00720c */ /* 0x000fe20003f26270 */
[----:B------:R-:W0:Y:S01]  /*1970*/  LDCU UR4, c[0x0][0x390] ;  /* 0x00007200ff0477ac */ /* 0x000e220008000800 */
[----:B------:R-:W1:Y:S11]  /*1980*/  LDCU.64 UR16, c[0x0][0x3a8] ;  /* 0x00007500ff1077ac */ /* 0x000e760008000a00 */
.L_x_21:
[----:B------:R-:W2:Y:S01]  /*1990*/  LDC.64 R12, c[0x0][0x3a0] ;  /* 0x0000e800ff0c7b82 */ /* 0x000ea20000000a00 */
[----:B0-----:R-:W-:Y:S02]  /*19a0*/  @P1 MOV R4, UR4 ;  /* 0x0000000400041c02 */ /* 0x001fe40008000f00 */
[----:B----4-:R-:W-:-:S03]  /*19b0*/  IADD3 R17, PT, PT, R16, R15, RZ ;  /* 0x0000000f10117210 */ /* 0x010fc60007ffe0ff */
[----:B------:R-:W-:Y:S02]  /*19c0*/  @P1 IMAD R19, R15, R4, R5 ;  /* 0x000000040f131224 */ /* 0x000fe400078e0205 */
[----:B------:R-:W0:Y:S08]  /*19d0*/  LDC.64 R2, c[0x0][0x3a8] ;  /* 0x0000ea00ff027b82 */ /* 0x000e300000000a00 */
[----:B------:R-:W3:Y:S01]  /*19e0*/  @!P1 LDC.64 R20, c[0x0][0x398] ;  /* 0x0000e600ff149b82 */ /* 0x000ee20000000a00 */
[----:B--2---:R-:W-:-:S07]  /*19f0*/  @P1 IMAD.WIDE R18, R19, 0x4, R12 ;  /* 0x0000000413121825 */ /* 0x004fce00078e020c */
[----:B------:R-:W2:Y:S01]  /*1a00*/  @!P1 LDC.64 R12, c[0x0][0x3a8] ;  /* 0x0000ea00ff0c9b82 */ /* 0x000ea20000000a00 */
[----:B------:R-:W4:Y:S01]  /*1a10*/  @P1 LDG.E R19, desc[UR10][R18.64] ;  /* 0x0000000a12131981 */ /* 0x000f22000c1e1900 */
[----:B0-----:R-:W-:-:S05]  /*1a20*/  @P1 IMAD.WIDE R2, R17, 0x4, R2 ;  /* 0x0000000411021825 */ /* 0x001fca00078e0202 */
[----:B------:R-:W4:Y:S01]  /*1a30*/  @P1 LDG.E R10, desc[UR10][R2.64] ;  /* 0x0000000a020a1981 */ /* 0x000f22000c1e1900 */
[----:B------:R-:W-:-:S05]  /*1a40*/  @!P1 MOV R4, UR4 ;  /* 0x0000000400049c02 */ /* 0x000fca0008000f00 */
[----:B------:R-:W-:-:S04]  /*1a50*/  @!P1 IMAD R23, R15, R4, R5 ;  /* 0x000000040f179224 */ /* 0x000fc800078e0205 */
[----:B---3--:R-:W-:Y:S02]  /*1a60*/  @!P1 IMAD.WIDE R20, R23, 0x4, R20 ;  /* 0x0000000417149825 */ /* 0x008fe400078e0214 */
[----:B------:R-:W0:Y:S02]  /*1a70*/  @P1 LDC.64 R22, c[0x0][0x3a0] ;  /* 0x0000e800ff161b82 */ /* 0x000e240000000a00 */
[----:B--2---:R-:W-:-:S04]  /*1a80*/  @!P1 IMAD.WIDE R12, R17, 0x4, R12 ;  /* 0x00000004110c9825 */ /* 0x004fc800078e020c */
[----:B----4-:R-:W-:-:S05]  /*1a90*/  @P1 FADD R25, R10, R19 ;  /* 0x000000130a191221 */ /* 0x010fca0000000000 */
[----:B------:R2:W-:Y:S04]  /*1aa0*/  @P1 STG.E desc[UR10][R2.64], R25 ;  /* 0x0000001902001986 */ /* 0x0005e8000c10190a */
[----:B------:R-:W3:Y:S04]  /*1ab0*/  @!P1 LDG.E R20, desc[UR10][R20.64] ;  /* 0x0000000a14149981 */ /* 0x000ee8000c1e1900 */
[----:B------:R-:W3:Y:S01]  /*1ac0*/  @!P1 LDG.E R29, desc[UR10][R12.64] ;  /* 0x0000000a0c1d9981 */ /* 0x000ee2000c1e1900 */
[----:B------:R-:W-:Y:S02]  /*1ad0*/  SHF.R.S32.HI R14, RZ, 0x1f, R16 ;  /* 0x0000001fff0e7819 */ /* 0x000fe40000011410 */
[----:B------:R-:W-:Y:S01]  /*1ae0*/  IADD3 R17, P2, PT, R16, R15, RZ ;  /* 0x0000000f10117210 */ /* 0x000fe20007f5e0ff */
[----:B------:R-:W4:Y:S01]  /*1af0*/  @!P1 LDC.64 R2, c[0x0][0x398] ;  /* 0x0000e600ff029b82 */ /* 0x000f220000000a00 */
[----:B------:R-:W-:-:S02]  /*1b00*/  IADD3 R10, PT, PT, R15, 0x1, RZ ;  /* 0x000000010f0a7810 */ /* 0x000fc40007ffe0ff */
[----:B------:R-:W-:Y:S02]  /*1b10*/  LEA.HI.X.SX32 R14, R15, R14, 0x1, P2 ;  /* 0x0000000e0f0e7211 */ /* 0x000fe400010f0eff */
[----:B-1----:R-:W-:Y:S01]  /*1b20*/  LEA R18, P2, R17, UR16, 0x2 ;  /* 0x0000001011127c11 */ /* 0x002fe2000f8410ff */
[----:B------:R-:W-:-:S03]  /*1b30*/  @P1 IMAD R27, R10, R4, R5 ;  /* 0x000000040a1b1224 */ /* 0x000fc600078e0205 */
[----:B------:R-:W-:Y:S01]  /*1b40*/  LEA.HI.X R19, R17, UR17, R14, 0x2, P2 ;  /* 0x0000001111137c11 */ /* 0x000fe200090f140e */
[----:B0-----:R-:W-:-:S04]  /*1b50*/  @P1 IMAD.WIDE R22, R27, 0x4, R22 ;  /* 0x000000041b161825 */ /* 0x001fc800078e0216 */
[----:B---3--:R-:W-:-:S05]  /*1b60*/  @!P1 FADD R17, R20, R29 ;  /* 0x0000001d14119221 */ /* 0x008fca0000000000 */
[----:B------:R0:W-:Y:S04]  /*1b70*/  @!P1 STG.E desc[UR10][R12.64], R17 ;  /* 0x000000110c009986 */ /* 0x0001e8000c10190a */
[----:B------:R-:W3:Y:S04]  /*1b80*/  @P1 LDG.E R23, desc[UR10][R22.64] ;  /* 0x0000000a16171981 */ /* 0x000ee8000c1e1900 */
[----:B------:R-:W3:Y:S01]  /*1b90*/  @P1 LDG.E R14, desc[UR10][R18.64+0x4] ;  /* 0x0000040a120e1981 */ /* 0x000ee2000c1e1900 */
[----:B------:R-:W-:-:S03]  /*1ba0*/  @!P1 IMAD R21, R10, R4, R5 ;  /* 0x000000040a159224 */ /* 0x000fc600078e0205 */
[----:B------:R-:W5:Y:S01]  /*1bb0*/  @P1 LDG.E R10, desc[UR10][R18.64+0x8] ;  /* 0x0000080a120a1981 */ /* 0x000f62000c1e1900 */
[----:B----4-:R-:W-:Y:S02]  /*1bc0*/  @!P1 IMAD.WIDE R20, R21, 0x4, R2 ;  /* 0x0000000415149825 */ /* 0x010fe400078e0202 */
[----:B--2---:R-:W1:Y:S02]  /*1bd0*/  @P1 LDC.64 R2, c[0x0][0x3a0] ;  /* 0x0000e800ff021b82 */ /* 0x004e640000000a00 */
[----:B---3--:R-:W-:-:S05]  /*1be0*/  @P1 FADD R25, R14, R23 ;  /* 0x000000170e191221 */ /* 0x008fca0000000000 */
[----:B------:R2:W-:Y:S04]  /*1bf0*/  @P1 STG.E desc[UR10][R18.64+0x4], R25 ;  /* 0x0000041912001986 */ /* 0x0005e8000c10190a */
[----:B------:R-:W0:Y:S04]  /*1c00*/  @!P1 LDG.E R20, desc[UR10][R20.64] ;  /* 0x0000000a14149981 */ /* 0x000e28000c1e1900 */
[----:B------:R-:W0:Y:S01]  /*1c10*/  @!P1 LDG.E R27, desc[UR10][R18.64+0x4] ;  /* 0x0000040a121b9981 */ /* 0x000e22000c1e1900 */
[----:B------:R-:W-:-:S05]  /*1c20*/  IADD3 R14, PT, PT, R15, 0x2, RZ ;  /* 0x000000020f0e7810 */ /* 0x000fca0007ffe0ff */
[----:B------:R-:W-:-:S04]  /*1c30*/  @P1 IMAD R13, R14, R4, R5 ;  /* 0x000000040e0d1224 */ /* 0x000fc800078e0205 */
[----:B-1----:R-:W-:Y:S02]  /*1c40*/  @P1 IMAD.WIDE R12, R13, 0x4, R2 ;  /* 0x000000040d0c1825 */ /* 0x002fe400078e0202 */
[----:B------:R-:W1:Y:S02]  /*1c50*/  @!P1 LDC.64 R2, c[0x0][0x398] ;  /* 0x0000e600ff029b82 */ /* 0x000e640000000a00 */
[----:B0-----:R-:W-:-:S05]  /*1c60*/  @!P1 FADD R17, R20, R27 ;  /* 0x0000001b14119221 */ /* 0x001fca0000000000 */
[----:B------:R0:W-:Y:S04]  /*1c70*/  @!P1 STG.E desc[UR10][R18.64+0x4], R17 ;  /* 0x0000041112009986 */ /* 0x0001e8000c10190a */
[----:B------:R-:W5:Y:S01]  /*1c80*/  @P1 LDG.E R13, desc[UR10][R12.64] ;  /* 0x0000000a0c0d1981 */ /* 0x000f62000c1e1900 */
[----:B------:R-:W-:-:S04]  /*1c90*/  @!P1 IMAD R21, R14, R4, R5 ;  /* 0x000000040e159224 */ /* 0x000fc800078e0205 */
[----:B-1----:R-:W-:Y:S02]  /*1ca0*/  @!P1 IMAD.WIDE R20, R21, 0x4, R2 ;  /* 0x0000000415149825 */ /* 0x002fe400078e0202 */
[----:B------:R-:W1:Y:S02]  /*1cb0*/  @P1 LDC.64 R2, c[0x0][0x3a0] ;  /* 0x0000e800ff021b82 */ /* 0x000e640000000a00 */
[----:B-----5:R-:W-:Y:S01]  /*1cc0*/  @P1 FADD R23, R10, R13 ;  /* 0x0000000d0a171221 */ /* 0x020fe20000000000 */
[----:B------:R-:W-:Y:S01]  /*1cd0*/  IADD3 R14, PT, PT, R15, 0x3, RZ ;  /* 0x000000030f0e7810 */ /* 0x000fe20007ffe0ff */
[----:B------:R-:W3:Y:S04]  /*1ce0*/  @P1 LDG.E R10, desc[UR10][R18.64+0xc] ;  /* 0x00000c0a120a1981 */ /* 0x000ee8000c1e1900 */
[----:B------:R4:W-:Y:S04]  /*1cf0*/  @P1 STG.E desc[UR10][R18.64+0x8], R23 ;  /* 0x0000081712001986 */ /* 0x0009e8000c10190a */
[----:B------:R-:W0:Y:S04]  /*1d00*/  @!P1 LDG.E R20, desc[UR10][R20.64] ;  /* 0x0000000a14149981 */ /* 0x000e28000c1e1900 */
[----:B------:R-:W0:Y:S01]  /*1d10*/  @!P1 LDG.E R27, desc[UR10][R18.64+0x8] ;  /* 0x0000080a121b9981 */ /* 0x000e22000c1e1900 */
[----:B--2---:R-:W-:-:S04]  /*1d20*/  @P1 IMAD R25, R14, R4, R5 ;  /* 0x000000040e191224 */ /* 0x004fc800078e0205 */
[----:B-1----:R-:W-:Y:S02]  /*1d30*/  @P1 IMAD.WIDE R12, R25, 0x4, R2 ;  /* 0x00000004190c1825 */ /* 0x002fe400078e0202 */
[----:B------:R-:W1:Y:S02]  /*1d40*/  @!P1 LDC.64 R2, c[0x0][0x398] ;  /* 0x0000e600ff029b82 */ /* 0x000e640000000a00 */
[----:B0-----:R-:W-:-:S05]  /*1d50*/  @!P1 FADD R17, R20, R27 ;  /* 0x0000001b14119221 */ /* 0x001fca0000000000 */
[----:B------:R4:W-:Y:S04]  /*1d60*/  @!P1 STG.E desc[UR10][R18.64+0x8], R17 ;  /* 0x0000081112009986 */ /* 0x0009e8000c10190a */
[----:B------:R-:W3:Y:S01]  /*1d70*/  @P1 LDG.E R13, desc[UR10][R12.64] ;  /* 0x0000000a0c0d1981 */ /* 0x000ee2000c1e1900 */
[----:B------:R-:W-:-:S04]  /*1d80*/  @!P1 IMAD R23, R14, R4, R5 ;  /* 0x000000040e179224 */ /* 0x000fc800078e0205 */
[----:B-1----:R-:W-:-:S04]  /*1d90*/  @!P1 IMAD.WIDE R2, R23, 0x4, R2 ;  /* 0x0000000417029825 */ /* 0x002fc800078e0202 */
[----:B---3--:R-:W-:-:S05]  /*1da0*/  @P1 FADD R21, R10, R13 ;  /* 0x0000000d0a151221 */ /* 0x008fca0000000000 */
        /* <DEDUP_REMOVED lines=8> */
[----:B------:R-:W-:-:S05]  /*1e30*/  UMOV UR4, UR5 ;  /* 0x0000000500047c82 */ /* 0x000fca0008000000 */
.L_x_20:
[----:B------:R-:W-:-:S09]  /*1e40*/  UISETP.NE.AND UP0, UPT, UR19, URZ, UPT ;  /* 0x000000ff1300728c */ /* 0x000fd2000bf05270 */
[----:B------:R-:W-:Y:S05]  /*1e50*/  BRA.U !UP0, `(.L_x_22) ;  /* 0x0000000108f87547 */ /* 0x000fea000b800000 */
[----:B------:R-:W-:Y:S02]  /*1e60*/  ISETP.NE.AND P2, PT, RZ, UR13, PT ;  /* 0x0000000dff007c0c */ /* 0x000fe4000bf45270 */
[----:B------:R-:W-:-:S11]  /*1e70*/  ISETP.NE.AND P1, PT, RZ, UR21, PT ;  /* 0x00000015ff007c0c */ /* 0x000fd6000bf25270 */
[----:B------:R-:W-:Y:S05]  /*1e80*/  @!P2 BRA `(.L_x_23) ;  /* 0x00000000009ca947 */ /* 0x000fea0003800000 */
[----:B----4-:R-:W0:Y:S01]  /*1e90*/  LDC.64 R20, c[0x0][0x3a0] ;  /* 0x0000e800ff147b82 */ /* 0x010e220000000a00 */
[----:B------:R-:W-:Y:S01]  /*1ea0*/  ISETP.GE.AND P2, PT, R11, R8, PT ;  /* 0x000000080b00720c */ /* 0x000fe20003f46270 */
[----:B------:R-:W-:Y:S01]  /*1eb0*/  IMAD R19, R4, UR4, R5 ;  /* 0x0000000404137c24 */ /* 0x000fe2000f8e0205 */
[----:B------:R-:W-:Y:S01]  /*1ec0*/  IADD3 R17, PT, PT, R16, UR4, RZ ;  /* 0x0000000410117c10 */ /* 0x000fe2000fffe0ff */
[----:B------:R-:W1:Y:S04]  /*1ed0*/  LDCU.64 UR22, c[0x0][0x3a8] ;  /* 0x00007500ff1677ac */ /* 0x000e680008000a00 */
[----:B------:R-:W2:Y:S08]  /*1ee0*/  LDC.64 R2, c[0x0][0x3a8] ;  /* 0x0000ea00ff027b82 */ /* 0x000eb00000000a00 */
[----:B---3--:R-:W3:Y:S01]  /*1ef0*/  @!P2 LDC.64 R14, c[0x0][0x398] ;  /* 0x0000e600ff0eab82 */ /* 0x008ee20000000a00 */
[----:B0-----:R-:W-:-:S07]  /*1f00*/  @P2 IMAD.WIDE R20, R19, 0x4, R20 ;  /* 0x0000000413142825 */ /* 0x001fce00078e0214 */
[----:B------:R-:W0:Y:S01]  /*1f10*/  @!P2 LDC.64 R12, c[0x0][0x3a8] ;  /* 0x0000ea00ff0cab82 */ /* 0x000e220000000a00 */
[----:B------:R-:W4:Y:S01]  /*1f20*/  @P2 LDG.E R21, desc[UR10][R20.64] ;  /* 0x0000000a14152981 */ /* 0x000f22000c1e1900 */
[----:B--2---:R-:W-:-:S05]  /*1f30*/  @P2 IMAD.WIDE R2, R17, 0x4, R2 ;  /* 0x0000000411022825 */ /* 0x004fca00078e0202 */
[----:B------:R-:W4:Y:S01]  /*1f40*/  @P2 LDG.E R10, desc[UR10][R2.64] ;  /* 0x0000000a020a2981 */ /* 0x000f22000c1e1900 */
[----:B---3--:R-:W-:-:S04]  /*1f50*/  @!P2 IMAD.WIDE R18, R19, 0x4, R14 ;  /* 0x000000041312a825 */ /* 0x008fc800078e020e */
[----:B0-----:R-:W-:-:S04]  /*1f60*/  @!P2 IMAD.WIDE R12, R17, 0x4, R12 ;  /* 0x00000004110ca825 */ /* 0x001fc800078e020c */
[----:B----4-:R-:W-:Y:S02]  /*1f70*/  @P2 FADD R23, R10, R21 ;  /* 0x000000150a172221 */ /* 0x010fe40000000000 */
[----:B------:R-:W0:Y:S03]  /*1f80*/  @P2 LDC.64 R20, c[0x0][0x3a0] ;  /* 0x0000e800ff142b82 */ /* 0x000e260000000a00 */
[----:B------:R2:W-:Y:S04]  /*1f90*/  @P2 STG.E desc[UR10][R2.64], R23 ;  /* 0x0000001702002986 */ /* 0x0005e8000c10190a */
[----:B------:R-:W3:Y:S04]  /*1fa0*/  @!P2 LDG.E R18, desc[UR10][R18.64] ;  /* 0x0000000a1212a981 */ /* 0x000ee8000c1e1900 */
[----:B------:R-:W3:Y:S01]  /*1fb0*/  @!P2 LDG.E R17, desc[UR10][R12.64] ;  /* 0x0000000a0c11a981 */ /* 0x000ee2000c1e1900 */
[----:B------:R-:W-:-:S02]  /*1fc0*/  UIADD3 UR16, UPT, UPT, UR4, 0x1, URZ ;  /* 0x0000000104107890 */ /* 0x000fc4000fffe0ff */
[C---:B------:R-:W-:Y:S01]  /*1fd0*/  IADD3 R10, P3, PT, R16.reuse, UR4, RZ ;  /* 0x00000004100a7c10 */ /* 0x040fe2000ff7e0ff */
[----:B------:R-:W4:Y:S03]  /*1fe0*/  @!P2 LDC.64 R2, c[0x0][0x398] ;  /* 0x0000e600ff02ab82 */ /* 0x000f260000000a00 */
[----:B------:R-:W-:Y:S01]  /*1ff0*/  LEA.HI.X.SX32 R15, R16, RZ, 0x1, P3 ;  /* 0x000000ff100f7211 */ /* 0x000fe200018f0eff */
[----:B------:R-:W-:Y:S01]  /*2000*/  IMAD R25, R4, UR16, R5 ;  /* 0x0000001004197c24 */ /* 0x000fe2000f8e0205 */
[----:B-1----:R-:W-:-:S04]  /*2010*/  LEA R14, P3, R10, UR22, 0x2 ;  /* 0x000000160a0e7c11 */ /* 0x002fc8000f8610ff */
[----:B------:R-:W-:Y:S01]  /*2020*/  LEA.HI.X R15, R10, UR23, R15, 0x2, P3 ;  /* 0x000000170a0f7c11 */ /* 0x000fe200098f140f */
[----:B0-----:R-:W-:-:S04]  /*2030*/  @P2 IMAD.WIDE R20, R25, 0x4, R20 ;  /* 0x0000000419142825 */ /* 0x001fc800078e0214 */
[----:B---3--:R-:W-:-:S05]  /*2040*/  @!P2 FADD R17, R18, R17 ;  /* 0x000000111211a221 */ /* 0x008fca0000000000 */
[----:B------:R2:W-:Y:S04]  /*2050*/  @!P2 STG.E desc[UR10][R12.64], R17 ;  /* 0x000000110c00a986 */ /* 0x0005e8000c10190a */
[----:B------:R-:W3:Y:S04]  /*2060*/  @P2 LDG.E R21, desc[UR10][R20.64] ;  /* 0x0000000a14152981 */ /* 0x000ee8000c1e1900 */
[----:B------:R-:W3:Y:S01]  /*2070*/  @P2 LDG.E R10, desc[UR10][R14.64+0x4] ;  /* 0x0000040a0e0a2981 */ /* 0x000ee2000c1e1900 */
[----:B----4-:R-:W-:-:S04]  /*2080*/  @!P2 IMAD.WIDE R2, R25, 0x4, R2 ;  /* 0x000000041902a825 */ /* 0x010fc800078e0202 */
[----:B---3--:R-:W-:-:S05]  /*2090*/  @P2 FADD R19, R10, R21 ;  /* 0x000000150a132221 */ /* 0x008fca0000000000 */
[----:B------:R2:W-:Y:S04]  /*20a0*/  @P2 STG.E desc[UR10][R14.64+0x4], R19 ;  /* 0x000004130e002986 */ /* 0x0005e8000c10190a */
[----:B------:R-:W3:Y:S04]  /*20b0*/  @!P2 LDG.E R2, desc[UR10][R2.64] ;  /* 0x0000000a0202a981 */ /* 0x000ee8000c1e1900 */
[----:B------:R-:W3:Y:S01]  /*20c0*/  @!P2 LDG.E R23, desc[UR10][R14.64+0x4] ;  /* 0x0000040a0e17a981 */ /* 0x000ee2000c1e1900 */
[----:B------:R-:W-:Y:S01]  /*20d0*/  UIADD3 UR4, UPT, UPT, UR4, 0x2, URZ ;  /* 0x0000000204047890 */ /* 0x000fe2000fffe0ff */
[----:B---3--:R-:W-:-:S05]  /*20e0*/  @!P2 FADD R23, R2, R23 ;  /* 0x000000170217a221 */ /* 0x008fca0000000000 */
[----:B------:R2:W-:Y:S06]  /*20f0*/  @!P2 STG.E desc[UR10][R14.64+0x4], R23 ;  /* 0x000004170e00a986 */ /* 0x0005ec000c10190a */
.L_x_23:
[----:B------:R-:W-:Y:S05]  /*2100*/  @!P1 BRA `(.L_x_22) ;  /* 0x00000000004c9947 */ /* 0x000fea0003800000 */
[----:B--23--:R-:W0:Y:S01]  /*2110*/  LDC.64 R14, c[0x0][0x3a0] ;  /* 0x0000e800ff0e7b82 */ /* 0x00ce220000000a00 */
[----:B------:R-:W-:Y:S01]  /*2120*/  ISETP.GE.AND P1, PT, R11, R8, PT ;  /* 0x000000080b00720c */ /* 0x000fe20003f26270 */
[----:B----4-:R-:W-:Y:S01]  /*2130*/  IMAD R19, R4, UR4, R5 ;  /* 0x0000000404137c24 */ /* 0x010fe2000f8e0205 */
[----:B------:R-:W-:-:S05]  /*2140*/  IADD3 R17, PT, PT, R16, UR4, RZ ;  /* 0x0000000410117c10 */ /* 0x000fca000fffe0ff */
[----:B------:R-:W1:Y:S08]  /*2150*/  LDC.64 R2, c[0x0][0x3a8] ;  /* 0x0000ea00ff027b82 */ /* 0x000e700000000a00 */
[----:B------:R-:W2:Y:S01]  /*2160*/  @!P1 LDC.64 R12, c[0x0][0x398] ;  /* 0x0000e600ff0c9b82 */ /* 0x000ea20000000a00 */
[----:B0-----:R-:W-:-:S07]  /*2170*/  @P1 IMAD.WIDE R14, R19, 0x4, R14 ;  /* 0x00000004130e1825 */ /* 0x001fce00078e020e */
[----:B------:R-:W0:Y:S01]  /*2180*/  @!P1 LDC.64 R4, c[0x0][0x3a8] ;  /* 0x0000ea00ff049b82 */ /* 0x000e220000000a00 */
[----:B------:R-:W3:Y:S01]  /*2190*/  @P1 LDG.E R15, desc[UR10][R14.64] ;  /* 0x0000000a0e0f1981 */ /* 0x000ee2000c1e1900 */
[----:B-1----:R-:W-:-:S05]  /*21a0*/  @P1 IMAD.WIDE R2, R17, 0x4, R2 ;  /* 0x0000000411021825 */ /* 0x002fca00078e0202 */
[----:B------:R-:W3:Y:S01]  /*21b0*/  @P1 LDG.E R10, desc[UR10][R2.64] ;  /* 0x0000000a020a1981 */ /* 0x000ee2000c1e1900 */
[----:B--2---:R-:W-:-:S04]  /*21c0*/  @!P1 IMAD.WIDE R12, R19, 0x4, R12 ;  /* 0x00000004130c9825 */ /* 0x004fc800078e020c */
[----:B0-----:R-:W-:-:S04]  /*21d0*/  @!P1 IMAD.WIDE R4, R17, 0x4, R4 ;  /* 0x0000000411049825 */ /* 0x001fc800078e0204 */
[----:B---3--:R-:W-:-:S05]  /*21e0*/  @P1 FADD R21, R10, R15 ;  /* 0x0000000f0a151221 */ /* 0x008fca0000000000 */
[----:B------:R0:W-:Y:S04]  /*21f0*/  @P1 STG.E desc[UR10][R2.64], R21 ;  /* 0x0000001502001986 */ /* 0x0001e8000c10190a */
[----:B------:R-:W2:Y:S04]  /*2200*/  @!P1 LDG.E R12, desc[UR10][R12.64] ;  /* 0x0000000a0c0c9981 */ /* 0x000ea8000c1e1900 */
[----:B------:R-:W2:Y:S02]  /*2210*/  @!P1 LDG.E R17, desc[UR10][R4.64] ;  /* 0x0000000a04119981 */ /* 0x000ea4000c1e1900 */
[----:B--2---:R-:W-:-:S05]  /*2220*/  @!P1 FADD R17, R12, R17 ;  /* 0x000000110c119221 */ /* 0x004fca0000000000 */
[----:B------:R0:W-:Y:S02]  /*2230*/  @!P1 STG.E desc[UR10][R4.64], R17 ;  /* 0x0000001104009986 */ /* 0x0001e4000c10190a */
.L_x_22:
[----:B------:R-:W-:Y:S05]  /*2240*/  @P0 BRA `(.L_x_24) ;  /* 0xfffffff400a00947 */ /* 0x000fea000383ffff */
[----:B------:R-:W-:Y:S01]  /*2250*/  UISETP.GE.U32.AND UP1, UPT, UR9, 0xf, UPT ;  /* 0x0000000f0900788c */ /* 0x000fe2000bf26070 */
[----:B------:R-:W-:-:S08]  /*2260*/  UMOV UR4, URZ ;  /* 0x000000ff00047c82 */ /* 0x000fd00008000000 */
[----:B------:R-:W-:Y:S05]  /*2270*/  BRA.U !UP1, `(.L_x_25) ;  /* 0x0000001109187547 */ /* 0x000fea000b800000 */
[----:B0-2---:R-:W0:Y:S01]  /*2280*/  LDC.64 R2, c[0x0][0x3a8] ;  /* 0x0000ea00ff027b82 */ /* 0x005e220000000a00 */
[----:B------:R-:W-:-:S05]  /*2290*/  UMOV UR4, URZ ;  /* 0x000000ff00047c82 */ /* 0x000fca0008000000 */
.L_x_58:
[----:B-1----:R-:W-:-:S05]  /*22a0*/  IADD3 R5, PT, PT, R16, UR4, RZ ;  /* 0x0000000410057c10 */ /* 0x002fca000fffe0ff */
[----:B0-----:R-:W-:-:S05]  /*22b0*/  IMAD.WIDE R4, R5, 0x4, R2 ;  /* 0x0000000405047825 */ /* 0x001fca00078e0202 */
[----:B------:R-:W2:Y:S01]  /*22c0*/  LDG.E R0, desc[UR10][R4.64] ;  /* 0x0000000a04007981 */ /* 0x000ea2000c1e1900 */
[----:B---3--:R-:W0:Y:S01]  /*22d0*/  MUFU.RCP R13, R6 ;  /* 0x00000006000d7308 */ /* 0x008e220000001000 */
[----:B------:R-:W-:Y:S01]  /*22e0*/  UIADD3 UR4, UPT, UPT, UR4, 0x10, URZ ;  /* 0x0000001004047890 */ /* 0x000fe2000fffe0ff */
[----:B------:R-:W-:Y:S03]  /*22f0*/  BSSY.RECONVERGENT B2, `(.L_x_26) ;  /* 0x000000c000027945 */ /* 0x000fe60003800200 */
[----:B------:R-:W-:Y:S01]  /*2300*/  UISETP.NE.AND UP1, UPT, UR4, UR6, UPT ;  /* 0x000000060400728c */ /* 0x000fe2000bf25270 */
[----:B0-----:R-:W-:-:S04]  /*2310*/  FFMA R10, -R6, R13, 1 ;  /* 0x3f800000060a7423 */ /* 0x001fc8000000010d */
[----:B------:R-:W-:Y:S01]  /*2320*/  FFMA R13, R13, R10, R13 ;  /* 0x0000000a0d0d7223 */ /* 0x000fe2000000000d */
[----:B--2---:R-:W0:Y:S03]  /*2330*/  FCHK P0, R0, R6 ;  /* 0x0000000600007302 */ /* 0x004e260000000000 */
[----:B------:R-:W-:-:S04]  /*2340*/  FFMA R10, R0, R13, RZ ;  /* 0x0000000d000a7223 */ /* 0x000fc800000000ff */
[----:B------:R-:W-:-:S04]  /*2350*/  FFMA R12, -R6, R10, R0 ;  /* 0x0000000a060c7223 */ /* 0x000fc80000000100 */
[----:B------:R-:W-:Y:S01]  /*2360*/  FFMA R13, R13, R12, R10 ;  /* 0x0000000c0d0d7223 */ /* 0x000fe2000000000a */
[----:B0-----:R-:W-:Y:S06]  /*2370*/  @!P0 BRA `(.L_x_27) ;  /* 0x00000000000c8947 */ /* 0x001fec0003800000 */
[----:B------:R-:W-:-:S07]  /*2380*/  MOV R10, 0x23a0 ;  /* 0x000023a0000a7802 */ /* 0x000fce0000000f00 */
[----:B----4-:R-:W-:Y:S05]  /*2390*/  CALL.REL.NOINC `($__internal_0_$__cuda_sm3x_div_rn_noftz_f32_slowpath) ;  /* 0x0000004c00987944 */ /* 0x010fea0003c00000 */
[----:B------:R-:W-:-:S07]  /*23a0*/  MOV R13, R0 ;  /* 0x00000000000d7202 */ /* 0x000fce0000000f00 */
.L_x_27:
[----:B------:R-:W-:Y:S05]  /*23b0*/  BSYNC.RECONVERGENT B2 ;  /* 0x0000000000027941 */ /* 0x000fea0003800200 */
.L_x_26:
[----:B----4-:R-:W2:Y:S01]  /*23c0*/  LDG.E R17, desc[UR10][R4.64+0x4] ;  /* 0x0000040a04117981 */ /* 0x010ea2000c1e1900 */
[----:B------:R-:W0:Y:S01]  /*23d0*/  MUFU.RCP R15, R6 ;  /* 0x00000006000f7308 */ /* 0x000e220000001000 */
[----:B------:R-:W-:Y:S02]  /*23e0*/  BSSY.RECONVERGENT B2, `(.L_x_28) ;  /* 0x000000d000027945 */ /* 0x000fe40003800200 */
[----:B------:R1:W-:Y:S01]  /*23f0*/  STG.E desc[UR10][R4.64], R13 ;  /* 0x0000000d04007986 */ /* 0x0003e2000c10190a */
[----:B0-----:R-:W-:-:S04]  /*2400*/  FFMA R0, -R6, R15, 1 ;  /* 0x3f80000006007423 */ /* 0x001fc8000000010f */
[----:B------:R-:W-:Y:S01]  /*2410*/  FFMA R0, R15, R0, R15 ;  /* 0x000000000f007223 */ /* 0x000fe2000000000f */
[----:B--2---:R-:W0:Y:S03]  /*2420*/  FCHK P0, R17, R6 ;  /* 0x0000000611007302 */ /* 0x004e260000000000 */
[----:B------:R-:W-:-:S04]  /*2430*/  FFMA R15, R0, R17, RZ ;  /* 0x00000011000f7223 */ /* 0x000fc800000000ff */
[----:B------:R-:W-:-:S04]  /*2440*/  FFMA R10, -R6, R15, R17 ;  /* 0x0000000f060a7223 */ /* 0x000fc80000000111 */
[----:B------:R-:W-:Y:S01]  /*2450*/  FFMA R15, R0, R10, R15 ;  /* 0x0000000a000f7223 */ /* 0x000fe2000000000f */
[----:B01----:R-:W-:Y:S06]  /*2460*/  @!P0 BRA `(.L_x_29) ;  /* 0x0000000000108947 */ /* 0x003fec0003800000 */
[----:B------:R-:W-:Y:S02]  /*2470*/  MOV R0, R17 ;  /* 0x0000001100007202 */ /* 0x000fe40000000f00 */
[----:B------:R-:W-:-:S07]  /*2480*/  MOV R10, 0x24a0 ;  /* 0x000024a0000a7802 */ /* 0x000fce0000000f00 */
[----:B------:R-:W-:Y:S05]  /*2490*/  CALL.REL.NOINC `($__internal_0_$__cuda_sm3x_div_rn_noftz_f32_slowpath) ;  /* 0x0000004c00587944 */ /* 0x000fea0003c00000 */
[----:B------:R-:W-:-:S07]  /*24a0*/  MOV R15, R0 ;  /* 0x00000000000f7202 */ /* 0x000fce0000000f00 */
.L_x_29:
[----:B------:R-:W-:Y:S05]  /*24b0*/  BSYNC.RECONVERGENT B2 ;  /* 0x0000000000027941 */ /* 0x000fea0003800200 */
.L_x_28:
[----:B------:R-:W2:Y:S01]  /*24c0*/  LDG.E R17, desc[UR10][R4.64+0x8] ;  /* 0x0000080a04117981 */ /* 0x000ea2000c1e1900 */
        /* <DEDUP_REMOVED lines=14> */
.L_x_31:
[----:B------:R-:W-:Y:S05]  /*25b0*/  BSYNC.RECONVERGENT B2 ;  /* 0x0000000000027941 */ /* 0x000fea0003800200 */
.L_x_30:
        /* <DEDUP_REMOVED lines=15> */
.L_x_33:
[----:B------:R-:W-:Y:S05]  /*26b0*/  BSYNC.RECONVERGENT B2 ;  /* 0x0000000000027941 */ /* 0x000fea0003800200 */
.L_x_32:
        /* <DEDUP_REMOVED lines=15> */
.L_x_35:
[----:B------:R-:W-:Y:S05]  /*27b0*/  BSYNC.RECONVERGENT B2 ;  /* 0x0000000000027941 */ /* 0x000fea0003800200 */
.L_x_34:
        /* <DEDUP_REMOVED lines=15> */
.L_x_37:
[----:B------:R-:W-:Y:S05]  /*28b0*/  BSYNC.RECONVERGENT B2 ;  /* 0x0000000000027941 */ /* 0x000fea0003800200 */
.L_x_36:
        /* <DEDUP_REMOVED lines=15> */
.L_x_39:
[----:B------:R-:W-:Y:S05]  /*29b0*/  BSYNC.RECONVERGENT B2 ;  /* 0x0000000000027941 */ /* 0x000fea0003800200 */
.L_x_38:
        /* <DEDUP_REMOVED lines=15> */
.L_x_41:
[----:B------:R-:W-:Y:S05]  /*2ab0*/  BSYNC.RECONVERGENT B2 ;  /* 0x0000000000027941 */ /* 0x000fea0003800200 */
.L_x_40:
        /* <DEDUP_REMOVED lines=15> */
.L_x_43:
[----:B------:R-:W-:Y:S05]  /*2bb0*/  BSYNC.RECONVERGENT B2 ;  /* 0x0000000000027941 */ /* 0x000fea0003800200 */
.L_x_42:
        /* <DEDUP_REMOVED lines=15> */
.L_x_45:
[----:B------:R-:W-:Y:S05]  /*2cb0*/  BSYNC.RECONVERGENT B2 ;  /* 0x0000000000027941 */ /* 0x000fea0003800200 */
.L_x_44:
        /* <DEDUP_REMOVED lines=15> */
.L_x_47:
[----:B------:R-:W-:Y:S05]  /*2db0*/  BSYNC.RECONVERGENT B2 ;  /* 0x0000000000027941 */ /* 0x000fea0003800200 */
.L_x_46:
        /* <DEDUP_REMOVED lines=15> */
.L_x_49:
[----:B------:R-:W-:Y:S05]  /*2eb0*/  BSYNC.RECONVERGENT B2 ;  /* 0x0000000000027941 */ /* 0x000fea0003800200 */
.L_x_48:
        /* <DEDUP_REMOVED lines=15> */
.L_x_51:
[----:B------:R-:W-:Y:S05]  /*2fb0*/  BSYNC.RECONVERGENT B2 ;  /* 0x0000000000027941 */ /* 0x000fea0003800200 */
.L_x_50:
        /* <DEDUP_REMOVED lines=15> */
.L_x_53:
[----:B------:R-:W-:Y:S05]  /*30b0*/  BSYNC.RECONVERGENT B2 ;  /* 0x0000000000027941 */ /* 0x000fea0003800200 */
.L_x_52:
        /* <DEDUP_REMOVED lines=15> */
.L_x_55:
[----:B------:R-:W-:Y:S05]  /*31b0*/  BSYNC.RECONVERGENT B2 ;  /* 0x0000000000027941 */ /* 0x000fea0003800200 */
.L_x_54:
        /* <DEDUP_REMOVED lines=14> */
.L_x_57:
[----:B------:R-:W-:Y:S05]  /*32a0*/  BSYNC.RECONVERGENT B2 ;  /* 0x0000000000027941 */ /* 0x000fea0003800200 */
.L_x_56:
[----:B------:R1:W-:Y:S01]  /*32b0*/  STG.E desc[UR10][R4.64+0x3c], R0 ;  /* 0x00003c0004007986 */ /* 0x0003e2000c10190a */
[----:B------:R-:W-:Y:S05]  /*32c0*/  BRA.U UP1, `(.L_x_58) ;  /* 0xffffffed01f47547 */ /* 0x000fea000b83ffff */
[----:B------:R-:W-:-:S05]  /*32d0*/  UMOV UR4, UR6 ;  /* 0x0000000600047c82 */ /* 0x000fca0008000000 */
.L_x_25:
[----:B------:R-:W-:-:S13]  /*32e0*/  ISETP.NE.AND P0, PT, RZ, UR14, PT ;  /* 0x0000000eff007c0c */ /* 0x000fda000bf05270 */
[----:B------:R-:W-:Y:S05]  /*32f0*/  @!P0 BRA `(.L_x_19) ;  /* 0x00000010000c8947 */ /* 0x000fea0003800000 */
[----:B------:R-:W-:-:S04]  /*3300*/  UIADD3 UR7, UPT, UPT, UR14, -0x1, URZ ;  /* 0xffffffff0e077890 */ /* 0x000fc8000fffe0ff */
[----:B------:R-:W-:-:S09]  /*3310*/  UISETP.GE.U32.AND UP1, UPT, UR7, 0x7, UPT ;  /* 0x000000070700788c */ /* 0x000fd2000bf26070 */
[----:B------:R-:W-:Y:S05]  /*3320*/  BRA.U !UP1, `(.L_x_59) ;  /* 0x00000009090c7547 */ /* 0x000fea000b800000 */
[----:B0-2---:R-:W0:Y:S01]  /*3330*/  LDC.64 R2, c[0x0][0x3a8] ;  /* 0x0000ea00ff027b82 */ /* 0x005e220000000a00 */
[----:B-1----:R-:W-:-:S05]  /*3340*/  IADD3 R5, PT, PT, R16, UR4, RZ ;  /* 0x0000000410057c10 */ /* 0x002fca000fffe0ff */
[----:B0-----:R-:W-:-:S05]  /*3350*/  IMAD.WIDE R2, R5, 0x4, R2 ;  /* 0x0000000405027825 */ /* 0x001fca00078e0202 */
[----:B---3--:R-:W2:Y:S01]  /*3360*/  LDG.E R13, desc[UR10][R2.64] ;  /* 0x0000000a020d7981 */ /* 0x008ea2000c1e1900 */
[----:B------:R-:W0:Y:S01]  /*3370*/  MUFU.RCP R5, R6 ;  /* 0x0000000600057308 */ /* 0x000e220000001000 */
[----:B------:R-:W-:Y:S01]  /*3380*/  BSSY.RECONVERGENT B2, `(.L_x_60) ;  /* 0x000000c000027945 */ /* 0x000fe20003800200 */
[----:B0-----:R-:W-:-:S04]  /*3390*/  FFMA R0, -R6, R5, 1 ;  /* 0x3f80000006007423 */ /* 0x001fc80000000105 */
[----:B------:R-:W-:Y:S02]  /*33a0*/  FFMA R0, R5, R0, R5 ;  /* 0x0000000005007223 */ /* 0x000fe40000000005 */
[----:B--2---:R-:W0:Y:S02]  /*33b0*/  FCHK P0, R13, R6 ;  /* 0x000000060d007302 */ /* 0x004e240000000000 */
[----:B------:R-:W-:-:S04]  /*33c0*/  FFMA R5, R0, R13, RZ ;  /* 0x0000000d00057223 */ /* 0x000fc800000000ff */
[----:B------:R-:W-:-:S04]  /*33d0*/  FFMA R4, -R6, R5, R13 ;  /* 0x0000000506047223 */ /* 0x000fc8000000010d */
[----:B------:R-:W-:Y:S01]  /*33e0*/  FFMA R5, R0, R4, R5 ;  /* 0x0000000400057223 */ /* 0x000fe20000000005 */
[----:B0-----:R-:W-:Y:S06]  /*33f0*/  @!P0 BRA `(.L_x_61) ;  /* 0x0000000000108947 */ /* 0x001fec0003800000 */
[----:B------:R-:W-:Y:S02]  /*3400*/  MOV R0, R13 ;  /* 0x0000000d00007202 */ /* 0x000fe40000000f00 */
[----:B------:R-:W-:-:S07]  /*3410*/  MOV R10, 0x3430 ;  /* 0x00003430000a7802 */ /* 0x000fce0000000f00 */
[----:B----4-:R-:W-:Y:S05]  /*3420*/  CALL.REL.NOINC `($__internal_0_$__cuda_sm3x_div_rn_noftz_f32_slowpath) ;  /* 0x0000003c00747944 */ /* 0x010fea0003c00000 */
[----:B------:R-:W-:-:S07]  /*3430*/  MOV R5, R0 ;  /* 0x0000000000057202 */ /* 0x000fce0000000f00 */
.L_x_61:
[----:B------:R-:W-:Y:S05]  /*3440*/  BSYNC.RECONVERGENT B2 ;  /* 0x0000000000027941 */ /* 0x000fea0003800200 */
.L_x_60:
        /* <DEDUP_REMOVED lines=13> */
[----:B----4-:R-:W-:Y:S05]  /*3520*/  CALL.REL.NOINC `($__internal_0_$__cuda_sm3x_div_rn_noftz_f32_slowpath) ;  /* 0x0000003c00347944 */ /* 0x010fea0003c00000 */
[----:B------:R-:W-:-:S07]  /*3530*/  MOV R13, R0 ;  /* 0x00000000000d7202 */ /* 0x000fce0000000f00 */
.L_x_63:
[----:B------:R-:W-:Y:S05]  /*3540*/  BSYNC.RECONVERGENT B2 ;  /* 0x0000000000027941 */ /* 0x000fea0003800200 */
.L_x_62:
        /* <DEDUP_REMOVED lines=15> */
.L_x_65:
[----:B------:R-:W-:Y:S05]  /*3640*/  BSYNC.RECONVERGENT B2 ;  /* 0x0000000000027941 */ /* 0x000fea0003800200 */
.L_x_64:
        /* <DEDUP_REMOVED lines=15> */
.L_x_67:
[----:B------:R-:W-:Y:S05]  /*3740*/  BSYNC.RECONVERGENT B2 ;  /* 0x0000000000027941 */ /* 0x000fea0003800200 */
.L_x_66:
        /* <DEDUP_REMOVED lines=15> */
.L_x_69:
[----:B------:R-:W-:Y:S05]  /*3840*/  BSYNC.RECONVERGENT B2 ;  /* 0x0000000000027941 */ /* 0x000fea0003800200 */
.L_x_68:
        /* <DEDUP_REMOVED lines=15> */
.L_x_71:
[----:B------:R-:W-:Y:S05]  /*3940*/  BSYNC.RECONVERGENT B2 ;  /* 0x0000000000027941 */ /* 0x000fea0003800200 */
.L_x_70:
        /* <DEDUP_REMOVED lines=15> */
.L_x_73:
[----:B------:R-:W-:Y:S05]  /*3a40*/  BSYNC.RECONVERGENT B2 ;  /* 0x0000000000027941 */ /* 0x000fea0003800200 */
.L_x_72:
        /* <DEDUP_REMOVED lines=14> */
.L_x_75:
[----:B------:R-:W-:Y:S05]  /*3b30*/  BSYNC.RECONVERGENT B2 ;  /* 0x0000000000027941 */ /* 0x000fea0003800200 */
.L_x_74:
[----:B------:R0:W-:Y:S01]  /*3b40*/  STG.E desc[UR10][R2.64+0x1c], R0 ;  /* 0x00001c0002007986 */ /* 0x0001e2000c10190a */
[----:B------:R-:W-:-:S12]  /*3b50*/  UIADD3 UR4, UPT, UPT, UR4, 0x8, URZ ;  /* 0x0000000804047890 */ /* 0x000fd8000fffe0ff */
.L_x_59:
        /* <DEDUP_REMOVED lines=22> */
.L_x_78:
[----:B------:R-:W-:Y:S05]  /*3cc0*/  BSYNC.RECONVERGENT B2 ;  /* 0x0000000000027941 */ /* 0x000fea0003800200 */
.L_x_77:
        /* <DEDUP_REMOVED lines=15> */
.L_x_80:
[----:B------:R-:W-:Y:S05]  /*3dc0*/  BSYNC.RECONVERGENT B2 ;  /* 0x0000000000027941 */ /* 0x000fea0003800200 */
.L_x_79:
        /* <DEDUP_REMOVED lines=15> */
.L_x_82:
[----:B------:R-:W-:Y:S05]  /*3ec0*/  BSYNC.RECONVERGENT B2 ;  /* 0x0000000000027941 */ /* 0x000fea0003800200 */
.L_x_81:
        /* <DEDUP_REMOVED lines=14> */
.L_x_84:
[----:B------:R-:W-:Y:S05]  /*3fb0*/  BSYNC.RECONVERGENT B2 ;  /* 0x0000000000027941 */ /* 0x000fea0003800200 */
.L_x_83:
[----:B------:R0:W-:Y:S01]  /*3fc0*/  STG.E desc[UR10][R2.64+0xc], R0 ;  /* 0x00000c0002007986 */ /* 0x0001e2000c10190a */
[----:B------:R-:W-:-:S12]  /*3fd0*/  UIADD3 UR4, UPT, UPT, UR4, 0x4, URZ ;  /* 0x0000000404047890 */ /* 0x000fd8000fffe0ff */
.L_x_76:
[----:B------:R-:W-:Y:S05]  /*3fe0*/  BRA.U !UP0, `(.L_x_19) ;  /* 0x0000000108d07547 */ /* 0x000fea000b800000 */
[----:B0-2---:R-:W0:Y:S01]  /*3ff0*/  LDC.64 R2, c[0x0][0x3a8] ;  /* 0x0000ea00ff027b82 */ /* 0x005e220000000a00 */
[----:B-1----:R-:W-:-:S05]  /*4000*/  IADD3 R5, PT, PT, R16, UR4, RZ ;  /* 0x0000000410057c10 */ /* 0x002fca000fffe0ff */
[----:B0-----:R-:W-:-:S05]  /*4010*/  IMAD.WIDE R2, R5, 0x4, R2 ;  /* 0x0000000405027825 */ /* 0x001fca00078e0202 */
[----:B---3--:R-:W2:Y:S01]  /*4020*/  LDG.E R13, desc[UR10][R2.64] ;  /* 0x0000000a020d7981 */ /* 0x008ea2000c1e1900 */
[----:B------:R-:W0:Y:S01]  /*4030*/  MUFU.RCP R5, R6 ;  /* 0x0000000600057308 */ /* 0x000e220000001000 */
[----:B------:R-:W-:Y:S01]  /*4040*/  UISETP.NE.AND UP1, UPT, UR19, 0x1, UPT ;  /* 0x000000011300788c */ /* 0x000fe2000bf25270 */
[----:B------:R-:W-:Y:S01]  /*4050*/  BSSY.RECONVERGENT B2, `(.L_x_85) ;  /* 0x000000b000027945 */ /* 0x000fe20003800200 */
[----:B0-----:R-:W-:-:S04]  /*4060*/  FFMA R0, -R6, R5, 1 ;  /* 0x3f80000006007423 */ /* 0x001fc80000000105 */
[----:B------:R-:W-:Y:S01]  /*4070*/  FFMA R0, R5, R0, R5 ;  /* 0x0000000005007223 */ /* 0x000fe20000000005 */
[----:B--2---:R-:W0:Y:S03]  /*4080*/  FCHK P0, R13, R6 ;  /* 0x000000060d007302 */ /* 0x004e260000000000 */
[----:B------:R-:W-:-:S04]  /*4090*/  FFMA R5, R0, R13, RZ ;  /* 0x0000000d00057223 */ /* 0x000fc800000000ff */
[----:B------:R-:W-:-:S04]  /*40a0*/  FFMA R4, -R6, R5, R13 ;  /* 0x0000000506047223 */ /* 0x000fc8000000010d */
[----:B------:R-:W-:Y:S01]  /*40b0*/  FFMA R0, R0, R4, R5 ;  /* 0x0000000400007223 */ /* 0x000fe20000000005 */
[----:B0-----:R-:W-:Y:S06]  /*40c0*/  @!P0 BRA `(.L_x_86) ;  /* 0x00000000000c8947 */ /* 0x001fec0003800000 */
[----:B------:R-:W-:Y:S02]  /*40d0*/  MOV R0, R13 ;  /* 0x0000000d00007202 */ /* 0x000fe40000000f00 */
[----:B------:R-:W-:-:S07]  /*40e0*/  MOV R10, 0x4100 ;  /* 0x00004100000a7802 */ /* 0x000fce0000000f00 */
[----:B----4-:R-:W-:Y:S05]  /*40f0*/  CALL.REL.NOINC `($__internal_0_$__cuda_sm3x_div_rn_noftz_f32_slowpath) ;  /* 0x0000003000407944 */ /* 0x010fea0003c00000 */
.L_x_86:
[----:B------:R-:W-:Y:S05]  /*4100*/  BSYNC.RECONVERGENT B2 ;  /* 0x0000000000027941 */ /* 0x000fea0003800200 */
.L_x_85:
[----:B------:R0:W-:Y:S01]  /*4110*/  STG.E desc[UR10][R2.64], R0 ;  /* 0x0000000002007986 */ /* 0x0001e2000c10190a */
[----:B------:R-:W-:Y:S05]  /*4120*/  BRA.U !UP1, `(.L_x_19) ;  /* 0x0000000109807547 */ /* 0x000fea000b800000 */
[----:B------:R-:W2:Y:S01]  /*4130*/  LDG.E R13, desc[UR10][R2.64+0x4] ;  /* 0x0000040a020d7981 */ /* 0x000ea2000c1e1900 */
        /* <DEDUP_REMOVED lines=13> */
.L_x_88:
[----:B------:R-:W-:Y:S05]  /*4210*/  BSYNC.RECONVERGENT B2 ;  /* 0x0000000000027941 */ /* 0x000fea0003800200 */
.L_x_87:
[----:B------:R0:W-:Y:S01]  /*4220*/  STG.E desc[UR10][R2.64+0x4], R0 ;  /* 0x0000040002007986 */ /* 0x0001e2000c10190a */
[----:B------:R-:W-:Y:S05]  /*4230*/  BRA.U !UP1, `(.L_x_19) ;  /* 0x00000001093c7547 */ /* 0x000fea000b800000 */
[----:B------:R-:W2:Y:S01]  /*4240*/  LDG.E R13, desc[UR10][R2.64+0x8] ;  /* 0x0000080a020d7981 */ /* 0x000ea2000c1e1900 */
        /* <DEDUP_REMOVED lines=12> */
.L_x_90:
[----:B------:R-:W-:Y:S05]  /*4310*/  BSYNC.RECONVERGENT B2 ;  /* 0x0000000000027941 */ /* 0x000fea0003800200 */
.L_x_89:
[----:B------:R0:W-:Y:S02]  /*4320*/  STG.E desc[UR10][R2.64+0x8], R0 ;  /* 0x0000080002007986 */ /* 0x0001e4000c10190a */
.L_x_19:
[----:B01----:R-:W0:Y:S02]  /*4330*/  LDC R0, c[0x0][0x38c] ;  /* 0x0000e300ff007b82 */ /* 0x003e240000000800 */
[----:B0-----:R-:W-:-:S13]  /*4340*/  ISETP.NE.AND P0, PT, R0, UR15, PT ;  /* 0x0000000f00007c0c */ /* 0x001fda000bf05270 */
[----:B------:R-:W-:Y:S05]  /*4350*/  @!P0 EXIT ;  /* 0x000000000000894d */ /* 0x000fea0003800000 */
[----:B------:R-:W-:Y:S01]  /*4360*/  UIADD3 UR15, UPT, UPT, UR15, 0x1, URZ ;  /* 0x000000010f0f7890 */ /* 0x000fe2000fffe0ff */
[----:B------:R-:W-:Y:S11]  /*4370*/  BRA `(.L_x_91) ;  /* 0xffffffc800047947 */ /* 0x000ff6000383ffff */
.L_x_10:
[----:B------:R-:W-:-:S13]  /*4380*/  PLOP3.LUT P0, PT, PT, PT, UP0, 0x80, 0x8 ;  /* 0x000000000008781c */ /* 0x000fda0003f0f008 */
[----:B------:R-:W-:Y:S05]  /*4390*/  @!P0 EXIT ;  /* 0x000000000000894d */ /* 0x000fea0003800000 */
        /* <DEDUP_REMOVED lines=8> */
[----:B------:R-:W-:Y:S02]  /*4420*/  UIADD3 UR14, UPT, UPT, UR13, -0x1, URZ ;  /* 0xffffffff0d0e7890 */ /* 0x000fe4000fffe0ff */
[----:B------:R-:W-:Y:S01]  /*4430*/  UIADD3 UR16, UPT, UPT, UR15, -0x1, URZ ;  /* 0xffffffff0f107890 */ /* 0x000fe2000fffe0ff */
[----:B------:R-:W-:-:S11]  /*4440*/  UMOV UR5, 0x1 ;  /* 0x0000000100057882 */ /* 0x000fd60000000000 */
.L_x_167:
[----:B--2---:R-:W0:Y:S01]  /*4450*/  LDC R16, c[0x0][0x384] ;  /* 0x0000e100ff107b82 */ /* 0x004e220000000800 */
[----:B------:R-:W-:Y:S01]  /*4460*/  UIADD3 UR4, UPT, UPT, UR5, -0x1, URZ ;  /* 0xffffffff05047890 */ /* 0x000fe2000fffe0ff */
[----:B---34-:R-:W-:Y:S01]  /*4470*/  HFMA2 R5, -RZ, RZ, 0, 0 ;  /* 0x00000000ff057431 */ /* 0x018fe200000001ff */
[----:B------:R-:W-:-:S04]  /*4480*/  UISETP.GE.U32.AND UP0, UPT, UR9, 0x7, UPT ;  /* 0x000000070900788c */ /* 0x000fc8000bf06070 */
[----:B------:R-:W-:-:S05]  /*4490*/  MOV R0, UR4 ;  /* 0x0000000400007c02 */ /* 0x000fca0008000f00 */
[----:B------:R-:W-:Y:S02]  /*44a0*/  IMAD R0, R0, UR12, R7 ;  /* 0x0000000c00007c24 */ /* 0x000fe4000f8e0207 */
[----:B0-----:R-:W-:Y:S01]  /*44b0*/  IMAD R16, R16, UR5, R9 ;  /* 0x0000000510107c24 */ /* 0x001fe2000f8e0209 */
[----:B------:R-:W-:Y:S06]  /*44c0*/  BRA.U !UP0, `(.L_x_92) ;  /* 0x0000000108407547 */ /* 0x000fec000b800000 */
[----:B------:R-:W0:Y:S01]  /*44d0*/  LDC.64 R4, c[0x0][0x3a8] ;  /* 0x0000ea00ff047b82 */ /* 0x000e220000000a00 */
[----:B------:R-:W-:-:S05]  /*44e0*/  UMOV UR4, URZ ;  /* 0x000000ff00047c82 */ /* 0x000fca0008000000 */
.L_x_93:
[----:B-1----:R-:W-:Y:S01]  /*44f0*/  IADD3 R3, PT, PT, R16, UR4, RZ ;  /* 0x0000000410037c10 */ /* 0x002fe2000fffe0ff */
[----:B------:R-:W-:-:S04]  /*4500*/  UIADD3 UR4, UPT, UPT, UR4, 0x8, URZ ;  /* 0x0000000804047890 */ /* 0x000fc8000fffe0ff */
[----:B0-----:R-:W-:Y:S01]  /*4510*/  IMAD.WIDE R2, R3, 0x4, R4 ;  /* 0x0000000403027825 */ /* 0x001fe200078e0204 */
[----:B------:R-:W-:-:S04]  /*4520*/  UISETP.NE.AND UP0, UPT, UR4, UR17, UPT ;  /* 0x000000110400728c */ /* 0x000fc8000bf05270 */
        /* <DEDUP_REMOVED lines=8> */
[----:B------:R-:W-:Y:S05]  /*45b0*/  BRA.U UP0, `(.L_x_93) ;  /* 0xfffffffd00cc7547 */ /* 0x000fea000b83ffff */
[----:B------:R-:W-:-:S07]  /*45c0*/  MOV R5, UR17 ;  /* 0x0000001100057c02 */ /* 0x000fce0008000f00 */
.L_x_92:
[----:B------:R-:W-:-:S09]  /*45d0*/  UISETP.NE.AND UP0, UPT, UR7, URZ, UPT ;  /* 0x000000ff0700728c */ /* 0x000fd2000bf05270 */
[----:B------:R-:W-:Y:S05]  /*45e0*/  BRA.U !UP0, `(.L_x_94) ;  /* 0x0000000108607547 */ /* 0x000fea000b800000 */
[----:B------:R-:W-:Y:S01]  /*45f0*/  UISETP.GE.U32.AND UP1, UPT, UR8, 0x3, UPT ;  /* 0x000000030800788c */ /* 0x000fe2000bf26070 */
[----:B------:R-:W-:-:S08]  /*4600*/  ISETP.NE.AND P0, PT, RZ, UR13, PT ;  /* 0x0000000dff007c0c */ /* 0x000fd0000bf05270 */
[----:B------:R-:W-:Y:S05]  /*4610*/  BRA.U !UP1, `(.L_x_95) ;  /* 0x0000000109207547 */ /* 0x000fea000b800000 */
[----:B-1----:R-:W0:Y:S01]  /*4620*/  LDC.64 R2, c[0x0][0x3a8] ;  /* 0x0000ea00ff027b82 */ /* 0x002e220000000a00 */
[----:B---3--:R-:W-:Y:S02]  /*4630*/  IADD3 R13, PT, PT, R16, R5, RZ ;  /* 0x00000005100d7210 */ /* 0x008fe40007ffe0ff */
[----:B------:R-:W-:-:S03]  /*4640*/  IADD3 R5, PT, PT, R5, 0x4, RZ ;  /* 0x0000000405057810 */ /* 0x000fc60007ffe0ff */
[----:B0-----:R-:W-:-:S05]  /*4650*/  IMAD.WIDE R2, R13, 0x4, R2 ;  /* 0x000000040d027825 */ /* 0x001fca00078e0202 */
[----:B------:R0:W-:Y:S04]  /*4660*/  STG.E desc[UR10][R2.64], RZ ;  /* 0x000000ff02007986 */ /* 0x0001e8000c10190a */
[----:B------:R0:W-:Y:S04]  /*4670*/  STG.E desc[UR10][R2.64+0x4], RZ ;  /* 0x000004ff02007986 */ /* 0x0001e8000c10190a */
[----:B------:R0:W-:Y:S04]  /*4680*/  STG.E desc[UR10][R2.64+0x8], RZ ;  /* 0x000008ff02007986 */ /* 0x0001e8000c10190a */
[----:B------:R0:W-:Y:S02]  /*4690*/  STG.E desc[UR10][R2.64+0xc], RZ ;  /* 0x00000cff02007986 */ /* 0x0001e4000c10190a */
.L_x_95:
[----:B------:R-:W-:Y:S05]  /*46a0*/  @!P0 BRA `(.L_x_94) ;  /* 0x0000000000308947 */ /* 0x000fea0003800000 */
[----:B------:R-:W-:Y:S02]  /*46b0*/  ISETP.NE.AND P0, PT, RZ, UR14, PT ;  /* 0x0000000eff007c0c */ /* 0x000fe4000bf05270 */
[----:B------:R-:W-:-:S11]  /*46c0*/  ISETP.NE.AND P1, PT, RZ, UR18, PT ;  /* 0x00000012ff007c0c */ /* 0x000fd6000bf25270 */
[----:B01----:R-:W0:Y:S01]  /*46d0*/  @P0 LDC.64 R2, c[0x0][0x3a8] ;  /* 0x0000ea00ff020b82 */ /* 0x003e220000000a00 */
[----:B------:R-:W-:Y:S02]  /*46e0*/  @P0 IADD3 R17, PT, PT, R16, R5, RZ ;  /* 0x0000000510110210 */ /* 0x000fe40007ffe0ff */
[----:B------:R-:W-:-:S04]  /*46f0*/  @P0 IADD3 R5, PT, PT, R5, 0x2, RZ ;  /* 0x0000000205050810 */ /* 0x000fc80007ffe0ff */
[----:B---3--:R-:W-:Y:S01]  /*4700*/  @P1 IADD3 R15, PT, PT, R16, R5, RZ ;  /* 0x00000005100f1210 */ /* 0x008fe20007ffe0ff */
[----:B------:R-:W1:Y:S01]  /*4710*/  @P1 LDC.64 R12, c[0x0][0x3a8] ;  /* 0x0000ea00ff0c1b82 */ /* 0x000e620000000a00 */
[----:B0-----:R-:W-:-:S05]  /*4720*/  @P0 IMAD.WIDE R4, R17, 0x4, R2 ;  /* 0x0000000411040825 */ /* 0x001fca00078e0202 */
[----:B------:R2:W-:Y:S01]  /*4730*/  @P0 STG.E desc[UR10][R4.64], RZ ;  /* 0x000000ff04000986 */ /* 0x0005e2000c10190a */
[----:B-1----:R-:W-:-:S03]  /*4740*/  @P1 IMAD.WIDE R2, R15, 0x4, R12 ;  /* 0x000000040f021825 */ /* 0x002fc600078e020c */
[----:B------:R2:W-:Y:S04]  /*4750*/  @P0 STG.E desc[UR10][R4.64+0x4], RZ ;  /* 0x000004ff04000986 */ /* 0x0005e8000c10190a */
[----:B------:R2:W-:Y:S02]  /*4760*/  @P1 STG.E desc[UR10][R2.64], RZ ;  /* 0x000000ff02001986 */ /* 0x0005e4000c10190a */
.L_x_94:
[----:B------:R-:W-:Y:S01]  /*4770*/  UISETP.GE.U32.AND UP1, UPT, UR9, 0x3, UPT ;  /* 0x000000030900788c */ /* 0x000fe2000bf26070 */
[----:B---3--:R-:W-:-:S08]  /*4780*/  MOV R13, RZ ;  /* 0x000000ff000d7202 */ /* 0x008fd00000000f00 */
[----:B------:R-:W-:Y:S05]  /*4790*/  BRA.U !UP1, `(.L_x_96) ;  /* 0x00000005093c7547 */ /* 0x000fea000b800000 */
[----:B--2---:R-:W-:Y:S01]  /*47a0*/  HFMA2 R5, -RZ, RZ, 0, 0 ;  /* 0x00000000ff057431 */ /* 0x004fe200000001ff */
[----:B------:R-:W-:Y:S01]  /*47b0*/  ISETP.GE.AND P1, PT, R11, R8, PT ;  /* 0x000000080b00720c */ /* 0x000fe20003f26270 */
[----:B------:R-:W2:Y:S01]  /*47c0*/  LDCU UR4, c[0x0][0x390] ;  /* 0x00007200ff0477ac */ /* 0x000ea20008000800 */
[----:B------:R-:W3:Y:S11]  /*47d0*/  LDCU.64 UR20, c[0x0][0x3a8] ;  /* 0x00007500ff1477ac */ /* 0x000ef60008000a00 */
.L_x_97:
[----:B----4-:R-:W4:Y:S01]  /*47e0*/  LDC.64 R22, c[0x0][0x3a0] ;  /* 0x0000e800ff167b82 */ /* 0x010f220000000a00 */
[----:B--2---:R-:W-:Y:S02]  /*47f0*/  @P1 MOV R13, UR4 ;  /* 0x00000004000d1c02 */ /* 0x004fe40008000f00 */
[----:B------:R-:W-:-:S03]  /*4800*/  IADD3 R17, PT, PT, R16, R5, RZ ;  /* 0x0000000510117210 */ /* 0x000fc60007ffe0ff */
[----:B01----:R-:W-:Y:S02]  /*4810*/  @P1 IMAD R3, R5, R13, R0 ;  /* 0x0000000d05031224 */ /* 0x003fe400078e0200 */
[----:B------:R-:W0:Y:S08]  /*4820*/  LDC.64 R14, c[0x0][0x3a8] ;  /* 0x0000ea00ff0e7b82 */ /* 0x000e300000000a00 */
[----:B------:R-:W1:Y:S01]  /*4830*/  @!P1 LDC.64 R18, c[0x0][0x3a8] ;  /* 0x0000ea00ff129b82 */ /* 0x000e620000000a00 */
[----:B----4-:R-:W-:-:S07]  /*4840*/  @P1 IMAD.WIDE R22, R3, 0x4, R22 ;  /* 0x0000000403161825 */ /* 0x010fce00078e0216 */
[----:B------:R-:W2:Y:S01]  /*4850*/  @!P1 LDC.64 R2, c[0x0][0x398] ;  /* 0x0000e600ff029b82 */ /* 0x000ea20000000a00 */
[----:B------:R-:W4:Y:S01]  /*4860*/  @P1 LDG.E R23, desc[UR10][R22.64] ;  /* 0x0000000a16171981 */ /* 0x000f22000c1e1900 */
[----:B0-----:R-:W-:-:S05]  /*4870*/  @P1 IMAD.WIDE R14, R17, 0x4, R14 ;  /* 0x00000004110e1825 */ /* 0x001fca00078e020e */
[----:B------:R-:W4:Y:S01]  /*4880*/  @P1 LDG.E R4, desc[UR10][R14.64] ;  /* 0x0000000a0e041981 */ /* 0x000f22000c1e1900 */
[----:B------:R-:W-:-:S05]  /*4890*/  @!P1 MOV R13, UR4 ;  /* 0x00000004000d9c02 */ /* 0x000fca0008000f00 */
[----:B------:R-:W-:Y:S02]  /*48a0*/  @!P1 IMAD R21, R5, R13, R0 ;  /* 0x0000000d05159224 */ /* 0x000fe400078e0200 */
[----:B-1----:R-:W-:-:S04]  /*48b0*/  @!P1 IMAD.WIDE R18, R17, 0x4, R18 ;  /* 0x0000000411129825 */ /* 0x002fc800078e0212 */
[----:B--2---:R-:W-:-:S04]  /*48c0*/  @!P1 IMAD.WIDE R20, R21, 0x4, R2 ;  /* 0x0000000415149825 */ /* 0x004fc800078e0202 */
[----:B----4-:R-:W-:Y:S02]  /*48d0*/  @P1 FADD R25, R4, R23 ;  /* 0x0000001704191221 */ /* 0x010fe40000000000 */
[----:B------:R-:W0:Y:S03]  /*48e0*/  @P1 LDC.64 R22, c[0x0][0x3a0] ;  /* 0x0000e800ff161b82 */ /* 0x000e260000000a00 */
[----:B------:R1:W-:Y:S04]  /*48f0*/  @P1 STG.E desc[UR10][R14.64], R25 ;  /* 0x000000190e001986 */ /* 0x0003e8000c10190a */
[----:B------:R-:W2:Y:S04]  /*4900*/  @!P1 LDG.E R20, desc[UR10][R20.64] ;  /* 0x0000000a14149981 */ /* 0x000ea8000c1e1900 */
[----:B------:R-:W2:Y:S01]  /*4910*/  @!P1 LDG.E R17, desc[UR10][R18.64] ;  /* 0x0000000a12119981 */ /* 0x000ea2000c1e1900 */
[----:B------:R-:W-:-:S02]  /*4920*/  IADD3 R10, PT, PT, R5, 0x1, RZ ;  /* 0x00000001050a7810 */ /* 0x000fc40007ffe0ff */
[----:B------:R-:W-:Y:S01]  /*4930*/  SHF.R.S32.HI R2, RZ, 0x1f, R16 ;  /* 0x0000001fff027819 */ /* 0x000fe20000011410 */
[----:B------:R-:W4:Y:S01]  /*4940*/  @!P1 LDC.64 R14, c[0x0][0x398] ;  /* 0x0000e600ff0e9b82 */ /* 0x000f220000000a00 */
[----:B------:R-:W-:Y:S01]  /*4950*/  IADD3 R3, P0, PT, R16, R5, RZ ;  /* 0x0000000510037210 */ /* 0x000fe20007f1e0ff */
[----:B------:R-:W-:-:S03]  /*4960*/  @P1 IMAD R27, R10, R13, R0 ;  /* 0x0000000d0a1b1224 */ /* 0x000fc600078e0200 */
[----:B------:R-:W-:Y:S02]  /*4970*/  LEA.HI.X.SX32 R4, R5, R2, 0x1, P0 ;  /* 0x0000000205047211 */ /* 0x000fe400000f0eff */
[----:B---3--:R-:W-:Y:S01]  /*4980*/  LEA R2, P0, R3, UR20, 0x2 ;  /* 0x0000001403027c11 */ /* 0x008fe2000f8010ff */
[----:B0-----:R-:W-:-:S03]  /*4990*/  @P1 IMAD.WIDE R22, R27, 0x4, R22 ;  /* 0x000000041b161825 */ /* 0x001fc600078e0216 */
[----:B------:R-:W-:Y:S01]  /*49a0*/  LEA.HI.X R3, R3, UR21, R4, 0x2, P0 ;  /* 0x0000001503037c11 */ /* 0x000fe200080f1404 */
[----:B--2---:R-:W-:-:S05]  /*49b0*/  @!P1 FADD R17, R20, R17 ;  /* 0x0000001114119221 */ /* 0x004fca0000000000 */
[----:B------:R0:W-:Y:S04]  /*49c0*/  @!P1 STG.E desc[UR10][R18.64], R17 ;  /* 0x0000001112009986 */ /* 0x0001e8000c10190a */
[----:B------:R-:W2:Y:S04]  /*49d0*/  @P1 LDG.E R23, desc[UR10][R22.64] ;  /* 0x0000000a16171981 */ /* 0x000ea8000c1e1900 */
[----:B------:R-:W2:Y:S01]  /*49e0*/  @P1 LDG.E R4, desc[UR10][R2.64+0x4] ;  /* 0x0000040a02041981 */ /* 0x000ea2000c1e1900 */
[----:B------:R-:W-:-:S04]  /*49f0*/  @!P1 IMAD R21, R10, R13, R0 ;  /* 0x0000000d0a159224 */ /* 0x000fc800078e0200 */
[----:B----4-:R-:W-:Y:S02]  /*4a00*/  @!P1 IMAD.WIDE R20, R21, 0x4, R14 ;  /* 0x0000000415149825 */ /* 0x010fe400078e020e */
[----:B-1----:R-:W1:Y:S02]  /*4a10*/  @P1 LDC.64 R14, c[0x0][0x3a0] ;  /* 0x0000e800ff0e1b82 */ /* 0x002e640000000a00 */
[----:B--2---:R-:W-:Y:S01]  /*4a20*/  @P1 FADD R25, R4, R23 ;  /* 0x0000001704191221 */ /* 0x004fe20000000000 */
[----:B------:R-:W-:Y:S01]  /*4a30*/  IADD3 R10, PT, PT, R5, 0x2, RZ ;  /* 0x00000002050a7810 */ /* 0x000fe20007ffe0ff */
[----:B------:R-:W2:Y:S04]  /*4a40*/  @P1 LDG.E R4, desc[UR10][R2.64+0x8] ;  /* 0x0000080a02041981 */ /* 0x000ea8000c1e1900 */
[----:B------:R3:W-:Y:S04]  /*4a50*/  @P1 STG.E desc[UR10][R2.64+0x4], R25 ;  /* 0x0000041902001986 */ /* 0x0007e8000c10190a */
[----:B------:R-:W0:Y:S04]  /*4a60*/  @!P1 LDG.E R20, desc[UR10][R20.64] ;  /* 0x0000000a14149981 */ /* 0x000e28000c1e1900 */
[----:B------:R-:W0:Y:S01]  /*4a70*/  @!P1 LDG.E R27, desc[UR10][R2.64+0x4] ;  /* 0x0000040a021b9981 */ /* 0x000e22000c1e1900 */
[----:B------:R-:W-:-:S04]  /*4a80*/  @P1 IMAD R19, R10, R13, R0 ;  /* 0x0000000d0a131224 */ /* 0x000fc800078e0200 */
[----:B-1----:R-:W-:Y:S02]  /*4a90*/  @P1 IMAD.WIDE R18, R19, 0x4, R14 ;  /* 0x0000000413121825 */ /* 0x002fe400078e020e */
[----:B------:R-:W1:Y:S02]  /*4aa0*/  @!P1 LDC.64 R14, c[0x0][0x398] ;  /* 0x0000e600ff0e9b82 */ /* 0x000e640000000a00 */
[----:B0-----:R-:W-:-:S05]  /*4ab0*/  @!P1 FADD R17, R20, R27 ;  /* 0x0000001b14119221 */ /* 0x001fca0000000000 */
[----:B------:R0:W-:Y:S04]  /*4ac0*/  @!P1 STG.E desc[UR10][R2.64+0x4], R17 ;  /* 0x0000041102009986 */ /* 0x0001e8000c10190a */
[----:B------:R-:W2:Y:S01]  /*4ad0*/  @P1 LDG.E R19, desc[UR10][R18.64] ;  /* 0x0000000a12131981 */ /* 0x000ea2000c1e1900 */
[----:B------:R-:W-:-:S04]  /*4ae0*/  @!P1 IMAD R21, R10, R13, R0 ;  /* 0x0000000d0a159224 */ /* 0x000fc800078e0200 */
[----:B-1----:R-:W-:Y:S02]  /*4af0*/  @!P1 IMAD.WIDE R20, R21, 0x4, R14 ;  /* 0x0000000415149825 */ /* 0x002fe400078e020e */
[----:B------:R-:W1:Y:S02]  /*4b00*/  @P1 LDC.64 R14, c[0x0][0x3a0] ;  /* 0x0000e800ff0e1b82 */ /* 0x000e640000000a00 */
[----:B--2---:R-:W-:Y:S01]  /*4b10*/  @P1 FADD R23, R4, R19 ;  /* 0x0000001304171221 */ /* 0x004fe20000000000 */
[----:B------:R-:W-:Y:S01]  /*4b20*/  IADD3 R10, PT, PT, R5, 0x3, RZ ;  /* 0x00000003050a7810 */ /* 0x000fe20007ffe0ff */
[----:B------:R-:W2:Y:S04]  /*4b30*/  @P1 LDG.E R4, desc[UR10][R2.64+0xc] ;  /* 0x00000c0a02041981 */ /* 0x000ea8000c1e1900 */
[----:B------:R4:W-:Y:S04]  /*4b40*/  @P1 STG.E desc[UR10][R2.64+0x8], R23 ;  /* 0x0000081702001986 */ /* 0x0009e8000c10190a */
[----:B------:R-:W0:Y:S04]  /*4b50*/  @!P1 LDG.E R20, desc[UR10][R20.64] ;  /* 0x0000000a14149981 */ /* 0x000e28000c1e1900 */
[----:B------:R-:W0:Y:S01]  /*4b60*/  @!P1 LDG.E R27, desc[UR10][R2.64+0x8] ;  /* 0x0000080a021b9981 */ /* 0x000e22000c1e1900 */
[----:B---3--:R-:W-:-:S04]  /*4b70*/  @P1 IMAD R25, R10, R13, R0 ;  /* 0x0000000d0a191224 */ /* 0x008fc800078e0200 */
[----:B-1----:R-:W-:Y:S02]  /*4b80*/  @P1 IMAD.WIDE R18, R25, 0x4, R14 ;  /* 0x0000000419121825 */ /* 0x002fe400078e020e */
[----:B------:R-:W1:Y:S02]  /*4b90*/  @!P1 LDC.64 R14, c[0x0][0x398] ;  /* 0x0000e600ff0e9b82 */ /* 0x000e640000000a00 */
[----:B0-----:R-:W-:-:S05]  /*4ba0*/  @!P1 FADD R17, R20, R27 ;  /* 0x0000001b14119221 */ /* 0x001fca0000000000 */
[----:B------:R4:W-:Y:S04]  /*4bb0*/  @!P1 STG.E desc[UR10][R2.64+0x8], R17 ;  /* 0x0000081102009986 */ /* 0x0009e8000c10190a */
[----:B------:R-:W2:Y:S01]  /*4bc0*/  @P1 LDG.E R19, desc[UR10][R18.64] ;  /* 0x0000000a12131981 */ /* 0x000ea2000c1e1900 */
[----:B------:R-:W-:-:S04]  /*4bd0*/  @!P1 IMAD R21, R10, R13, R0 ;  /* 0x0000000d0a159224 */ /* 0x000fc800078e0200 */
[----:B-1----:R-:W-:-:S04]  /*4be0*/  @!P1 IMAD.WIDE R14, R21, 0x4, R14 ;  /* 0x00000004150e9825 */ /* 0x002fc800078e020e */
        /* <DEDUP_REMOVED lines=9> */
[----:B----4-:R-:W-:-:S07]  /*4c80*/  MOV R13, UR19 ;  /* 0x00000013000d7c02 */ /* 0x010fce0008000f00 */
.L_x_96:
[----:B------:R-:W-:-:S09]  /*4c90*/  UISETP.NE.AND UP1, UPT, UR13, URZ, UPT ;  /* 0x000000ff0d00728c */ /* 0x000fd2000bf25270 */
[----:B------:R-:W-:Y:S05]  /*4ca0*/  BRA.U !UP1, `(.L_x_98) ;  /* 0x0000000509107547 */ /* 0x000fea000b800000 */
[----:B------:R-:W-:Y:S02]  /*4cb0*/  ISETP.NE.AND P1, PT, RZ, UR14, PT ;  /* 0x0000000eff007c0c */ /* 0x000fe4000bf25270 */
[----:B------:R-:W-:-:S11]  /*4cc0*/  ISETP.NE.AND P0, PT, RZ, UR18, PT ;  /* 0x00000012ff007c0c */ /* 0x000fd6000bf05270 */
[----:B------:R-:W-:Y:S05]  /*4cd0*/  @!P1 BRA `(.L_x_99) ;  /* 0x0000000000b09947 */ /* 0x000fea0003800000 */
[----:B------:R-:W3:Y:S01]  /*4ce0*/  LDCU UR4, c[0x0][0x390] ;  /* 0x00007200ff0477ac */ /* 0x000ee20008000800 */
[----:B------:R-:W4:Y:S01]  /*4cf0*/  LDC.64 R20, c[0x0][0x3a0] ;  /* 0x0000e800ff147b82 */ /* 0x000f220000000a00 */
[----:B------:R-:W-:Y:S02]  /*4d00*/  ISETP.GE.AND P2, PT, R11, R8, PT ;  /* 0x000000080b00720c */ /* 0x000fe40003f46270 */
[----:B------:R-:W-:Y:S01]  /*4d10*/  IADD3 R23, PT, PT, R16, R13, RZ ;  /* 0x0000000d10177210 */ /* 0x000fe20007ffe0ff */
[----:B------:R-:W5:Y:S04]  /*4d20*/  LDCU.64 UR20, c[0x0][0x3a8] ;  /* 0x00007500ff1477ac */ /* 0x000f680008000a00 */
[----:B012---:R-:W0:Y:S08]  /*4d30*/  LDC.64 R2, c[0x0][0x3a8] ;  /* 0x0000ea00ff027b82 */ /* 0x007e300000000a00 */
[----:B------:R-:W1:Y:S01]  /*4d40*/  @!P2 LDC.64 R14, c[0x0][0x398] ;  /* 0x0000e600ff0eab82 */ /* 0x000e620000000a00 */
[----:B---3--:R-:W-:-:S05]  /*4d50*/  @P2 MOV R17, UR4 ;  /* 0x0000000400112c02 */ /* 0x008fca0008000f00 */
[----:B------:R-:W-:-:S04]  /*4d60*/  @P2 IMAD R5, R13, R17, R0 ;  /* 0x000000110d052224 */ /* 0x000fc800078e0200 */
[----:B----4-:R-:W-:Y:S02]  /*4d70*/  @P2 IMAD.WIDE R20, R5, 0x4, R20 ;  /* 0x0000000405142825 */ /* 0x010fe400078e0214 */
[----:B------:R-:W2:Y:S02]  /*4d80*/  @!P2 LDC.64 R4, c[0x0][0x3a8] ;  /* 0x0000ea00ff04ab82 */ /* 0x000ea40000000a00 */
[----:B0-----:R-:W-:Y:S02]  /*4d90*/  @P2 IMAD.WIDE R2, R23, 0x4, R2 ;  /* 0x0000000417022825 */ /* 0x001fe400078e0202 */
[----:B------:R-:W3:Y:S04]  /*4da0*/  @P2 LDG.E R21, desc[UR10][R20.64] ;  /* 0x0000000a14152981 */ /* 0x000ee8000c1e1900 */
[----:B------:R-:W3:Y:S01]  /*4db0*/  @P2 LDG.E R10, desc[UR10][R2.64] ;  /* 0x0000000a020a2981 */ /* 0x000ee2000c1e1900 */
[----:B------:R-:W-:-:S05]  /*4dc0*/  @!P2 MOV R17, UR4 ;  /* 0x000000040011ac02 */ /* 0x000fca0008000f00 */
[----:B------:R-:W-:-:S04]  /*4dd0*/  @!P2 IMAD R19, R13, R17, R0 ;  /* 0x000000110d13a224 */ /* 0x000fc800078e0200 */
        /* <DEDUP_REMOVED lines=8> */
[----:B------:R-:W-:Y:S01]  /*4e60*/  IADD3 R10, P1, PT, R16, R13, RZ ;  /* 0x0000000d100a7210 */ /* 0x000fe20007f3e0ff */
[----:B------:R-:W1:Y:S02]  /*4e70*/  @!P2 LDC.64 R2, c[0x0][0x398] ;  /* 0x0000e600ff02ab82 */ /* 0x000e640000000a00 */
[----:B------:R-:W-:Y:S01]  /*4e80*/  @P2 IMAD R27, R12, R17, R0 ;  /* 0x000000110c1b2224 */ /* 0x000fe200078e0200 */
[----:B------:R-:W-:Y:S02]  /*4e90*/  LEA.HI.X.SX32 R15, R16, RZ, 0x1, P1 ;  /* 0x000000ff100f7211 */ /* 0x000fe400008f0eff */
[----:B-----5:R-:W-:Y:S01]  /*4ea0*/  LEA R14, P1, R10, UR20, 0x2 ;  /* 0x000000140a0e7c11 */ /* 0x020fe2000f8210ff */
[----:B0-----:R-:W-:-:S03]  /*4eb0*/  @P2 IMAD.WIDE R20, R27, 0x4, R20 ;  /* 0x000000041b142825 */ /* 0x001fc600078e0214 */
[----:B------:R-:W-:Y:S01]  /*4ec0*/  LEA.HI.X R15, R10, UR21, R15, 0x2, P1 ;  /* 0x000000150a0f7c11 */ /* 0x000fe200088f140f */
[----:B--2---:R-:W-:-:S05]  /*4ed0*/  @!P2 FADD R23, R18, R23 ;  /* 0x000000171217a221 */ /* 0x004fca0000000000 */
[----:B------:R3:W-:Y:S04]  /*4ee0*/  @!P2 STG.E desc[UR10][R4.64], R23 ;  /* 0x000000170400a986 */ /* 0x0007e8000c10190a */
[----:B------:R-:W2:Y:S04]  /*4ef0*/  @P2 LDG.E R21, desc[UR10][R20.64] ;  /* 0x0000000a14152981 */ /* 0x000ea8000c1e1900 */
[----:B------:R-:W2:Y:S01]  /*4f00*/  @P2 LDG.E R10, desc[UR10][R14.64+0x4] ;  /* 0x0000040a0e0a2981 */ /* 0x000ea2000c1e1900 */
[----:B------:R-:W-:-:S04]  /*4f10*/  @!P2 IMAD R19, R12, R17, R0 ;  /* 0x000000110c13a224 */ /* 0x000fc800078e0200 */
[----:B-1----:R-:W-:-:S04]  /*4f20*/  @!P2 IMAD.WIDE R2, R19, 0x4, R2 ;  /* 0x000000041302a825 */ /* 0x002fc800078e0202 */
[----:B--2---:R-:W-:-:S05]  /*4f30*/  @P2 FADD R17, R10, R21 ;  /* 0x000000150a112221 */ /* 0x004fca0000000000 */
[----:B------:R3:W-:Y:S04]  /*4f40*/  @P2 STG.E desc[UR10][R14.64+0x4], R17 ;  /* 0x000004110e002986 */ /* 0x0007e8000c10190a */
[----:B------:R-:W2:Y:S04]  /*4f50*/  @!P2 LDG.E R2, desc[UR10][R2.64] ;  /* 0x0000000a0202a981 */ /* 0x000ea8000c1e1900 */
[----:B------:R-:W2:Y:S01]  /*4f60*/  @!P2 LDG.E R19, desc[UR10][R14.64+0x4] ;  /* 0x0000040a0e13a981 */ /* 0x000ea2000c1e1900 */
[----:B------:R-:W-:Y:S01]  /*4f70*/  IADD3 R13, PT, PT, R13, 0x2, RZ ;  /* 0x000000020d0d7810 */ /* 0x000fe20007ffe0ff */
[----:B--2---:R-:W-:-:S05]  /*4f80*/  @!P2 FADD R19, R2, R19 ;  /* 0x000000130213a221 */ /* 0x004fca0000000000 */
[----:B------:R3:W-:Y:S02]  /*4f90*/  @!P2 STG.E desc[UR10][R14.64+0x4], R19 ;  /* 0x000004130e00a986 */ /* 0x0007e4000c10190a */
.L_x_99:
[----:B------:R-:W-:Y:S05]  /*4fa0*/  @!P0 BRA `(.L_x_98) ;  /* 0x0000000000508947 */ /* 0x000fea0003800000 */
[----:B--23--:R-:W2:Y:S01]  /*4fb0*/  LDC.64 R4, c[0x0][0x3a0] ;  /* 0x0000e800ff047b82 */ /* 0x00cea20000000a00 */
[----:B------:R-:W3:Y:S01]  /*4fc0*/  LDCU UR4, c[0x0][0x390] ;  /* 0x00007200ff0477ac */ /* 0x000ee20008000800 */
[----:B------:R-:W-:Y:S02]  /*4fd0*/  ISETP.GE.AND P0, PT, R11, R8, PT ;  /* 0x000000080b00720c */ /* 0x000fe40003f06270 */
[----:B------:R-:W-:-:S04]  /*4fe0*/  IADD3 R17, PT, PT, R16, R13, RZ ;  /* 0x0000000d10117210 */ /* 0x000fc80007ffe0ff */
[----:B01----:R-:W0:Y:S08]  /*4ff0*/  LDC.64 R2, c[0x0][0x3a8] ;  /* 0x0000ea00ff027b82 */ /* 0x003e300000000a00 */
[----:B------:R-:W1:Y:S01]  /*5000*/  @!P0 LDC.64 R14, c[0x0][0x398] ;  /* 0x0000e600ff0e8b82 */ /* 0x000e620000000a00 */
[----:B---3--:R-:W-:-:S04]  /*5010*/  IMAD R19, R13, UR4, R0 ;  /* 0x000000040d137c24 */ /* 0x008fc8000f8e0200 */
[----:B--2---:R-:W-:-:S03]  /*5020*/  @P0 IMAD.WIDE R12, R19, 0x4, R4 ;  /* 0x00000004130c0825 */ /* 0x004fc600078e0204 */
[----:B------:R-:W2:Y:S03]  /*5030*/  @!P0 LDC.64 R4, c[0x0][0x3a8] ;  /* 0x0000ea00ff048b82 */ /* 0x000ea60000000a00 */
[----:B------:R-:W3:Y:S01]  /*5040*/  @P0 LDG.E R13, desc[UR10][R12.64] ;  /* 0x0000000a0c0d0981 */ /* 0x000ee2000c1e1900 */
[----:B0-----:R-:W-:-:S05]  /*5050*/  @P0 IMAD.WIDE R2, R17, 0x4, R2 ;  /* 0x0000000411020825 */ /* 0x001fca00078e0202 */
[----:B------:R-:W3:Y:S01]  /*5060*/  @P0 LDG.E R0, desc[UR10][R2.64] ;  /* 0x0000000a02000981 */ /* 0x000ee2000c1e1900 */
[----:B-1----:R-:W-:-:S04]  /*5070*/  @!P0 IMAD.WIDE R14, R19, 0x4, R14 ;  /* 0x00000004130e8825 */ /* 0x002fc800078e020e */
[----:B--2---:R-:W-:-:S04]  /*5080*/  @!P0 IMAD.WIDE R4, R17, 0x4, R4 ;  /* 0x0000000411048825 */ /* 0x004fc800078e0204 */
[----:B---3--:R-:W-:-:S05]  /*5090*/  @P0 FADD R21, R0, R13 ;  /* 0x0000000d00150221 */ /* 0x008fca0000000000 */
[----:B------:R4:W-:Y:S04]  /*50a0*/  @P0 STG.E desc[UR10][R2.64], R21 ;  /* 0x0000001502000986 */ /* 0x0009e8000c10190a */
[----:B------:R-:W2:Y:S04]  /*50b0*/  @!P0 LDG.E R14, desc[UR10][R14.64] ;  /* 0x0000000a0e0e8981 */ /* 0x000ea8000c1e1900 */
[----:B------:R-:W2:Y:S02]  /*50c0*/  @!P0 LDG.E R17, desc[UR10][R4.64] ;  /* 0x0000000a04118981 */ /* 0x000ea4000c1e1900 */
[----:B--2---:R-:W-:-:S05]  /*50d0*/  @!P0 FADD R17, R14, R17 ;  /* 0x000000110e118221 */ /* 0x004fca0000000000 */
[----:B------:R4:W-:Y:S02]  /*50e0*/  @!P0 STG.E desc[UR10][R4.64], R17 ;  /* 0x0000001104008986 */ /* 0x0009e4000c10190a */
.L_x_98:
[----:B------:R-:W-:Y:S01]  /*50f0*/  UISETP.GE.U32.AND UP2, UPT, UR9, 0xf, UPT ;  /* 0x0000000f0900788c */ /* 0x000fe2000bf46070 */
[----:B------:R-:W-:-:S08]  /*5100*/  UMOV UR4, URZ ;  /* 0x000000ff00047c82 */ /* 0x000fd00008000000 */
[----:B------:R-:W-:Y:S05]  /*5110*/  BRA.U !UP2, `(.L_x_100) ;  /* 0x000000110a1c7547 */ /* 0x000fea000b800000 */
[----:B01234-:R-:W0:Y:S01]  /*5120*/  LDC.64 R2, c[0x0][0x3a8] ;  /* 0x0000ea00ff027b82 */ /* 0x01fe220000000a00 */
[----:B------:R-:W-:-:S05]  /*5130*/  UMOV UR4, URZ ;  /* 0x000000ff00047c82 */ /* 0x000fca0008000000 */
.L_x_133:
[----:B-1----:R-:W-:-:S05]  /*5140*/  IADD3 R5, PT, PT, R16, UR4, RZ ;  /* 0x0000000410057c10 */ /* 0x002fca000fffe0ff */
[----:B0-----:R-:W-:-:S05]  /*5150*/  IMAD.WIDE R4, R5, 0x4, R2 ;  /* 0x0000000405047825 */ /* 0x001fca00078e0202 */
[----:B------:R-:W2:Y:S01]  /*5160*/  LDG.E R15, desc[UR10][R4.64] ;  /* 0x0000000a040f7981 */ /* 0x000ea2000c1e1900 */
[----:B------:R-:W0:Y:S01]  /*5170*/  MUFU.RCP R13, R6 ;  /* 0x00000006000d7308 */ /* 0x000e220000001000 */
        /* <DEDUP_REMOVED lines=12> */
[----:B------:R-:W-:Y:S05]  /*5240*/  CALL.REL.NOINC `($__internal_0_$__cuda_sm3x_div_rn_noftz_f32_slowpath) ;  /* 0x0000001c00ec7944 */ /* 0x000fea0003c00000 */
[----:B------:R-:W-:-:S07]  /*5250*/  MOV R13, R0 ;  /* 0x00000000000d7202 */ /* 0x000fce0000000f00 */
.L_x_102:
[----:B------:R-:W-:Y:S05]  /*5260*/  BSYNC.RECONVERGENT B2 ;  /* 0x0000000000027941 */ /* 0x000fea0003800200 */
.L_x_101:
        /* <DEDUP_REMOVED lines=15> */
.L_x_104:
[----:B------:R-:W-:Y:S05]  /*5360*/  BSYNC.RECONVERGENT B2 ;  /* 0x0000000000027941 */ /* 0x000fea0003800200 */
.L_x_103:
        /* <DEDUP_REMOVED lines=15> */
.L_x_106:
[----:B------:R-:W-:Y:S05]  /*5460*/  BSYNC.RECONVERGENT B2 ;  /* 0x0000000000027941 */ /* 0x000fea0003800200 */
.L_x_105:
        /* <DEDUP_REMOVED lines=15> */
.L_x_108:
[----:B------:R-:W-:Y:S05]  /*5560*/  BSYNC.RECONVERGENT B2 ;  /* 0x0000000000027941 */ /* 0x000fea0003800200 */
.L_x_107:
        /* <DEDUP_REMOVED lines=15> */
.L_x_110:
[----:B------:R-:W-:Y:S05]  /*5660*/  BSYNC.RECONVERGENT B2 ;  /* 0x0000000000027941 */ /* 0x000fea0003800200 */
.L_x_109:
        /* <DEDUP_REMOVED lines=15> */
.L_x_112:
[----:B------:R-:W-:Y:S05]  /*5760*/  BSYNC.RECONVERGENT B2 ;  /* 0x0000000000027941 */ /* 0x000fea0003800200 */
.L_x_111:
        /* <DEDUP_REMOVED lines=15> */
.L_x_114:
[----:B------:R-:W-:Y:S05]  /*5860*/  BSYNC.RECONVERGENT B2 ;  /* 0x0000000000027941 */ /* 0x000fea0003800200 */
.L_x_113:
        /* <DEDUP_REMOVED lines=15> */
.L_x_116:
[----:B------:R-:W-:Y:S05]  /*5960*/  BSYNC.RECONVERGENT B2 ;  /* 0x0000000000027941 */ /* 0x000fea0003800200 */
.L_x_115:
        /* <DEDUP_REMOVED lines=15> */
.L_x_118:
[----:B------:R-:W-:Y:S05]  /*5a60*/  BSYNC.RECONVERGENT B2 ;  /* 0x0000000000027941 */ /* 0x000fea0003800200 */
.L_x_117:
        /* <DEDUP_REMOVED lines=15> */
.L_x_120:
[----:B------:R-:W-:Y:S05]  /*5b60*/  BSYNC.RECONVERGENT B2 ;  /* 0x0000000000027941 */ /* 0x000fea0003800200 */
.L_x_119:
        /* <DEDUP_REMOVED lines=15> */
.L_x_122:
[----:B------:R-:W-:Y:S05]  /*5c60*/  BSYNC.RECONVERGENT B2 ;  /* 0x0000000000027941 */ /* 0x000fea0003800200 */
.L_x_121:
        /* <DEDUP_REMOVED lines=15> */
.L_x_124:
[----:B------:R-:W-:Y:S05]  /*5d60*/  BSYNC.RECONVERGENT B2 ;  /* 0x0000000000027941 */ /* 0x000fea0003800200 */
.L_x_123:
        /* <DEDUP_REMOVED lines=15> */
.L_x_126:
[----:B------:R-:W-:Y:S05]  /*5e60*/  BSYNC.RECONVERGENT B2 ;  /* 0x0000000000027941 */ /* 0x000fea0003800200 */
.L_x_125:
        /* <DEDUP_REMOVED lines=15> */
.L_x_128:
[----:B------:R-:W-:Y:S05]  /*5f60*/  BSYNC.RECONVERGENT B2 ;  /* 0x0000000000027941 */ /* 0x000fea0003800200 */
.L_x_127:
        /* <DEDUP_REMOVED lines=15> */
.L_x_130:
[----:B------:R-:W-:Y:S05]  /*6060*/  BSYNC.RECONVERGENT B2 ;  /* 0x0000000000027941 */ /* 0x000fea0003800200 */
.L_x_129:
        /* <DEDUP_REMOVED lines=14> */
.L_x_132:
[----:B------:R-:W-:Y:S05]  /*6150*/  BSYNC.RECONVERGENT B2 ;  /* 0x0000000000027941 */ /* 0x000fea0003800200 */
.L_x_131:
[----:B------:R1:W-:Y:S01]  /*6160*/  STG.E desc[UR10][R4.64+0x3c], R0 ;  /* 0x00003c0004007986 */ /* 0x0003e2000c10190a */
[----:B------:R-:W-:Y:S05]  /*6170*/  BRA.U UP2, `(.L_x_133) ;  /* 0xffffffed02f07547 */ /* 0x000fea000b83ffff */
[----:B------:R-:W-:-:S05]  /*6180*/  UMOV UR4, UR6 ;  /* 0x0000000600047c82 */ /* 0x000fca0008000000 */
.L_x_100:
[----:B------:R-:W-:-:S13]  /*6190*/  ISETP.NE.AND P0, PT, RZ, UR15, PT ;  /* 0x0000000fff007c0c */ /* 0x000fda000bf05270 */
[----:B------:R-:W-:Y:S05]  /*61a0*/  @!P0 BRA `(.L_x_134) ;  /* 0x0000001000008947 */ /* 0x000fea0003800000 */
[----:B------:R-:W-:-:S09]  /*61b0*/  UISETP.GE.U32.AND UP2, UPT, UR16, 0x7, UPT ;  /* 0x000000071000788c */ /* 0x000fd2000bf46070 */
[----:B------:R-:W-:Y:S05]  /*61c0*/  BRA.U !UP2, `(.L_x_135) ;  /* 0x000000090a0c7547 */ /* 0x000fea000b800000 */
[----:B01234-:R-:W0:Y:S01]  /*61d0*/  LDC.64 R2, c[0x0][0x3a8] ;  /* 0x0000ea00ff027b82 */ /* 0x01fe220000000a00 */
[----:B------:R-:W-:-:S05]  /*61e0*/  IADD3 R5, PT, PT, R16, UR4, RZ ;  /* 0x0000000410057c10 */ /* 0x000fca000fffe0ff */
[----:B0-----:R-:W-:-:S05]  /*61f0*/  IMAD.WIDE R2, R5, 0x4, R2 ;  /* 0x0000000405027825 */ /* 0x001fca00078e0202 */
        /* <DEDUP_REMOVED lines=14> */
.L_x_137:
[----:B------:R-:W-:Y:S05]  /*62e0*/  BSYNC.RECONVERGENT B2 ;  /* 0x0000000000027941 */ /* 0x000fea0003800200 */
.L_x_136:
        /* <DEDUP_REMOVED lines=15> */
.L_x_139:
[----:B------:R-:W-:Y:S05]  /*63e0*/  BSYNC.RECONVERGENT B2 ;  /* 0x0000000000027941 */ /* 0x000fea0003800200 */
.L_x_138:
        /* <DEDUP_REMOVED lines=15> */
.L_x_141:
[----:B------:R-:W-:Y:S05]  /*64e0*/  BSYNC.RECONVERGENT B2 ;  /* 0x0000000000027941 */ /* 0x000fea0003800200 */
.L_x_140:
        /* <DEDUP_REMOVED lines=15> */
.L_x_143:
[----:B------:R-:W-:Y:S05]  /*65e0*/  BSYNC.RECONVERGENT B2 ;  /* 0x0000000000027941 */ /* 0x000fea0003800200 */
.L_x_142:
        /* <DEDUP_REMOVED lines=15> */
.L_x_145:
[----:B------:R-:W-:Y:S05]  /*66e0*/  BSYNC.RECONVERGENT B2 ;  /* 0x0000000000027941 */ /* 0x000fea0003800200 */
.L_x_144:
        /* <DEDUP_REMOVED lines=15> */
.L_x_147:
[----:B------:R-:W-:Y:S05]  /*67e0*/  BSYNC.RECONVERGENT B2 ;  /* 0x0000000000027941 */ /* 0x000fea0003800200 */
.L_x_146:
        /* <DEDUP_REMOVED lines=15> */
.L_x_149:
[----:B------:R-:W-:Y:S05]  /*68e0*/  BSYNC.RECONVERGENT B2 ;  /* 0x0000000000027941 */ /* 0x000fea0003800200 */
.L_x_148:
        /* <DEDUP_REMOVED lines=14> */
.L_x_151:
[----:B------:R-:W-:Y:S05]  /*69d0*/  BSYNC.RECONVERGENT B2 ;  /* 0x0000000000027941 */ /* 0x000fea0003800200 */
.L_x_150:
[----:B------:R0:W-:Y:S01]  /*69e0*/  STG.E desc[UR10][R2.64+0x1c], R0 ;  /* 0x00001c0002007986 */ /* 0x0001e2000c10190a */
[----:B------:R-:W-:-:S12]  /*69f0*/  UIADD3 UR4, UPT, UPT, UR4, 0x8, URZ ;  /* 0x0000000804047890 */ /* 0x000fd8000fffe0ff */
.L_x_135:
[----:B------:R-:W-:Y:S05]  /*6a00*/  BRA.U !UP0, `(.L_x_134) ;  /* 0x0000000508e87547 */ /* 0x000fea000b800000 */
        /* <DEDUP_REMOVED lines=19> */
.L_x_154:
[----:B------:R-:W-:Y:S05]  /*6b40*/  BSYNC.RECONVERGENT B2 ;  /* 0x0000000000027941 */ /* 0x000fea0003800200 */
.L_x_153:
        /* <DEDUP_REMOVED lines=15> */
.L_x_156:
[----:B------:R-:W-:Y:S05]  /*6c40*/  BSYNC.RECONVERGENT B2 ;  /* 0x0000000000027941 */ /* 0x000fea0003800200 */
.L_x_155:
        /* <DEDUP_REMOVED lines=15> */
.L_x_158:
[----:B------:R-:W-:Y:S05]  /*6d40*/  BSYNC.RECONVERGENT B2 ;  /* 0x0000000000027941 */ /* 0x000fea0003800200 */
.L_x_157:
        /* <DEDUP_REMOVED lines=14> */
.L_x_160:
[----:B------:R-:W-:Y:S05]  /*6e30*/  BSYNC.RECONVERGENT B2 ;  /* 0x0000000000027941 */ /* 0x000fea0003800200 */
.L_x_159:
[----:B------:R0:W-:Y:S01]  /*6e40*/  STG.E desc[UR10][R2.64+0xc], R0 ;  /* 0x00000c0002007986 */ /* 0x0001e2000c10190a */
[----:B------:R-:W-:-:S12]  /*6e50*/  UIADD3 UR4, UPT, UPT, UR4, 0x4, URZ ;  /* 0x0000000404047890 */ /* 0x000fd8000fffe0ff */
.L_x_152:
[----:B------:R-:W-:Y:S05]  /*6e60*/  BRA.U !UP1, `(.L_x_134) ;  /* 0x0000000109d07547 */ /* 0x000fea000b800000 */
[----:B01234-:R-:W0:Y:S01]  /*6e70*/  LDC.64 R2, c[0x0][0x3a8] ;  /* 0x0000ea00ff027b82 */ /* 0x01fe220000000a00 */
[----:B------:R-:W-:-:S05]  /*6e80*/  IADD3 R5, PT, PT, R16, UR4, RZ ;  /* 0x0000000410057c10 */ /* 0x000fca000fffe0ff */
[----:B0-----:R-:W-:-:S05]  /*6e90*/  IMAD.WIDE R2, R5, 0x4, R2 ;  /* 0x0000000405027825 */ /* 0x001fca00078e0202 */
        /* <DEDUP_REMOVED lines=14> */
.L_x_162:
[----:B------:R-:W-:Y:S05]  /*6f80*/  BSYNC.RECONVERGENT B2 ;  /* 0x0000000000027941 */ /* 0x000fea0003800200 */
.L_x_161:
        /* <DEDUP_REMOVED lines=16> */
.L_x_164:
[----:B------:R-:W-:Y:S05]  /*7090*/  BSYNC.RECONVERGENT B2 ;  /* 0x0000000000027941 */ /* 0x000fea0003800200 */
.L_x_163:
        /* <DEDUP_REMOVED lines=15> */
.L_x_166:
[----:B------:R-:W-:Y:S05]  /*7190*/  BSYNC.RECONVERGENT B2 ;  /* 0x0000000000027941 */ /* 0x000fea0003800200 */
.L_x_165:
[----:B------:R0:W-:Y:S02]  /*71a0*/  STG.E desc[UR10][R2.64+0x8], R0 ;  /* 0x0000080002007986 */ /* 0x0001e4000c10190a */
.L_x_134:
[----:B01----:R-:W0:Y:S02]  /*71b0*/  LDC R0, c[0x0][0x38c] ;  /* 0x0000e300ff007b82 */ /* 0x003e240000000800 */
[----:B0-----:R-:W-:-:S13]  /*71c0*/  ISETP.NE.AND P0, PT, R0, UR5, PT ;  /* 0x0000000500007c0c */ /* 0x001fda000bf05270 */
[----:B------:R-:W-:Y:S05]  /*71d0*/  @!P0 EXIT ;  /* 0x000000000000894d */ /* 0x000fea0003800000 */
[----:B------:R-:W-:Y:S01]  /*71e0*/  UIADD3 UR5, UPT, UPT, UR5, 0x1, URZ ;  /* 0x0000000105057890 */ /* 0x000fe2000fffe0ff */
[----:B------:R-:W-:Y:S11]  /*71f0*/  BRA `(.L_x_167) ;  /* 0xffffffd000947947 */ /* 0x000ff6000383ffff */
        .weak           $__internal_0_$__cuda_sm3x_div_rn_noftz_f32_slowpath
        .type           $__internal_0_$__cuda_sm3x_div_rn_noftz_f32_slowpath,@function
        .size           $__internal_0_$__cuda_sm3x_div_rn_noftz_f32_slowpath,(.L_x_180 - $__internal_0_$__cuda_sm3x_div_rn_noftz_f32_slowpath)
$__internal_0_$__cuda_sm3x_div_rn_noftz_f32_slowpath:
[----:B------:R-:W-:Y:S01]  /*7200*/  SHF.R.U32.HI R12, RZ, 0x17, R6 ;  /* 0x00000017ff0c7819 */ /* 0x000fe20000011606 */
[----:B------:R-:W-:Y:S01]  /*7210*/  BSSY.RECONVERGENT B0, `(.L_x_168) ;  /* 0x0000064000007945 */ /* 0x000fe20003800200 */
[----:B------:R-:W-:Y:S02]  /*7220*/  SHF.R.U32.HI R17, RZ, 0x17, R0 ;  /* 0x00000017ff117819 */ /* 0x000fe40000011600 */
[----:B------:R-:W-:Y:S02]  /*7230*/  LOP3.LUT R12, R12, 0xff, RZ, 0xc0, !PT ;  /* 0x000000ff0c0c7812 */ /* 0x000fe400078ec0ff */
[----:B------:R-:W-:Y:S02]  /*7240*/  LOP3.LUT R17, R17, 0xff, RZ, 0xc0, !PT ;  /* 0x000000ff11117812 */ /* 0x000fe400078ec0ff */
[----:B------:R-:W-:Y:S02]  /*7250*/  IADD3 R14, PT, PT, R12, -0x1, RZ ;  /* 0xffffffff0c0e7810 */ /* 0x000fe40007ffe0ff */
[----:B------:R-:W-:-:S02]  /*7260*/  IADD3 R13, PT, PT, R17, -0x1, RZ ;  /* 0xffffffff110d7810 */ /* 0x000fc40007ffe0ff */
[----:B------:R-:W-:Y:S02]  /*7270*/  ISETP.GT.U32.AND P0, PT, R14, 0xfd, PT ;  /* 0x000000fd0e00780c */ /* 0x000fe40003f04070 */
[----:B------:R-:W-:Y:S02]  /*7280*/  MOV R15, R6 ;  /* 0x00000006000f7202 */ /* 0x000fe40000000f00 */
[----:B------:R-:W-:-:S13]  /*7290*/  ISETP.GT.U32.OR P0, PT, R13, 0xfd, P0 ;  /* 0x000000fd0d00780c */ /* 0x000fda0000704470 */
[----:B------:R-:W-:Y:S01]  /*72a0*/  @!P0 MOV R13, RZ ;  /* 0x000000ff000d8202 */ /* 0x000fe20000000f00 */
[----:B------:R-:W-:Y:S06]  /*72b0*/  @!P0 BRA `(.L_x_169) ;  /* 0x0000000000608947 */ /* 0x000fec0003800000 */
[----:B------:R-:W-:Y:S02]  /*72c0*/  FSETP.GTU.FTZ.AND P0, PT, |R0|, +INF , PT ;  /* 0x7f8000000000780b */ /* 0x000fe40003f1c200 */
[----:B------:R-:W-:-:S04]  /*72d0*/  FSETP.GTU.FTZ.AND P1, PT, |R6|, +INF , PT ;  /* 0x7f8000000600780b */ /* 0x000fc80003f3c200 */
[----:B------:R-:W-:-:S13]  /*72e0*/  PLOP3.LUT P0, PT, P0, P1, PT, 0xf8, 0x8f ;  /* 0x00000000008f781c */ /* 0x000fda0000703f70 */
[----:B------:R-:W-:Y:S05]  /*72f0*/  @P0 BRA `(.L_x_170) ;  /* 0x0000000400500947 */ /* 0x000fea0003800000 */
[----:B------:R-:W-:-:S13]  /*7300*/  LOP3.LUT P0, RZ, R15, 0x7fffffff, R0, 0xc8, !PT ;  /* 0x7fffffff0fff7812 */ /* 0x000fda000780c800 */
[----:B------:R-:W-:Y:S05]  /*7310*/  @!P0 BRA `(.L_x_171) ;  /* 0x0000000400408947 */ /* 0x000fea0003800000 */
[----:B------:R-:W-:Y:S02]  /*7320*/  FSETP.NEU.FTZ.AND P1, PT, |R0|, +INF , PT ;  /* 0x7f8000000000780b */ /* 0x000fe40003f3d200 */
[----:B------:R-:W-:Y:S02]  /*7330*/  FSETP.NEU.FTZ.AND P2, PT, |R6|, +INF , PT ;  /* 0x7f8000000600780b */ /* 0x000fe40003f5d200 */
[----:B------:R-:W-:-:S11]  /*7340*/  FSETP.NEU.FTZ.AND P0, PT, |R0|, +INF , PT ;  /* 0x7f8000000000780b */ /* 0x000fd60003f1d200 */
[----:B------:R-:W-:Y:S05]  /*7350*/  @!P2 BRA !P1, `(.L_x_171) ;  /* 0x000000040030a947 */ /* 0x000fea0004800000 */
[----:B------:R-:W-:-:S04]  /*7360*/  LOP3.LUT P1, RZ, R0, 0x7fffffff, RZ, 0xc0, !PT ;  /* 0x7fffffff00ff7812 */ /* 0x000fc8000782c0ff */
[----:B------:R-:W-:-:S13]  /*7370*/  PLOP3.LUT P1, PT, P2, P1, PT, 0x2f, 0xf2 ;  /* 0x0000000000f2781c */ /* 0x000fda0001722577 */
[----:B------:R-:W-:Y:S05]  /*7380*/  @P1 BRA `(.L_x_172) ;  /* 0x00000004001c1947 */ /* 0x000fea0003800000 */
[----:B------:R-:W-:-:S04]  /*7390*/  LOP3.LUT P1, RZ, R15, 0x7fffffff, RZ, 0xc0, !PT ;  /* 0x7fffffff0fff7812 */ /* 0x000fc8000782c0ff */
[----:B------:R-:W-:-:S13]  /*73a0*/  PLOP3.LUT P0, PT, P0, P1, PT, 0x2f, 0xf2 ;  /* 0x0000000000f2781c */ /* 0x000fda0000702577 */
[----:B------:R-:W-:Y:S05]  /*73b0*/  @P0 BRA `(.L_x_173) ;  /* 0x0000000400040947 */ /* 0x000fea0003800000 */
[----:B------:R-:W-:Y:S02]  /*73c0*/  IADD3 R13, PT, PT, R17, -0x1, RZ ;  /* 0xffffffff110d7810 */ /* 0x000fe40007ffe0ff */
[----:B------:R-:W-:Y:S02]  /*73d0*/  ISETP.GE.AND P1, PT, R14, RZ, PT ;  /* 0x000000ff0e00720c */ /* 0x000fe40003f26270 */
[----:B------:R-:W-:-:S11]  /*73e0*/  ISETP.GE.AND P0, PT, R13, RZ, PT ;  /* 0x000000ff0d00720c */ /* 0x000fd60003f06270 */
[----:B------:R-:W-:Y:S02]  /*73f0*/  @!P1 FFMA R15, R6, 1.84467440737095516160e+19, RZ ;  /* 0x5f800000060f9823 */ /* 0x000fe400000000ff */
[----:B------:R-:W-:Y:S01]  /*7400*/  @P0 MOV R13, RZ ;  /* 0x000000ff000d0202 */ /* 0x000fe20000000f00 */
[----:B------:R-:W-:Y:S01]  /*7410*/  @!P0 FFMA R0, R0, 1.84467440737095516160e+19, RZ ;  /* 0x5f80000000008823 */ /* 0x000fe200000000ff */
[----:B------:R-:W-:-:S04]  /*7420*/  @!P0 MOV R13, 0xffffffc0 ;  /* 0xffffffc0000d8802 */ /* 0x000fc80000000f00 */
[----:B------:R-:W-:-:S07]  /*7430*/  @!P1 IADD3 R13, PT, PT, R13, 0x40, RZ ;  /* 0x000000400d0d9810 */ /* 0x000fce0007ffe0ff */
.L_x_169:
[----:B------:R-:W-:Y:S01]  /*7440*/  LEA R20, R12, 0xc0800000, 0x17 ;  /* 0xc08000000c147811 */ /* 0x000fe200078eb8ff */
[----:B------:R-:W-:Y:S01]  /*7450*/  BSSY.RECONVERGENT B1, `(.L_x_174) ;  /* 0x0000036000017945 */ /* 0x000fe20003800200 */
[----:B------:R-:W-:Y:S02]  /*7460*/  IADD3 R17, PT, PT, R17, -0x7f, RZ ;  /* 0xffffff8111117810 */ /* 0x000fe40007ffe0ff */
[----:B------:R-:W-:-:S03]  /*7470*/  IADD3 R20, PT, PT, -R20, R15, RZ ;  /* 0x0000000f14147210 */ /* 0x000fc60007ffe1ff */
[----:B------:R-:W-:Y:S01]  /*7480*/  IMAD R0, R17, -0x800000, R0 ;  /* 0xff80000011007824 */ /* 0x000fe200078e0200 */
[----:B------:R-:W0:Y:S01]  /*7490*/  MUFU.RCP R14, R20 ;  /* 0x00000014000e7308 */ /* 0x000e220000001000 */
[----:B------:R-:W-:-:S04]  /*74a0*/  FADD.FTZ R15, -R20, -RZ ;  /* 0x800000ff140f7221 */ /* 0x000fc80000010100 */
[----:B0-----:R-:W-:-:S04]  /*74b0*/  FFMA R19, R14, R15, 1 ;  /* 0x3f8000000e137423 */ /* 0x001fc8000000000f */
[----:B------:R-:W-:-:S04]  /*74c0*/  FFMA R19, R14, R19, R14 ;  /* 0x000000130e137223 */ /* 0x000fc8000000000e */
[----:B------:R-:W-:-:S04]  /*74d0*/  FFMA R14, R0, R19, RZ ;  /* 0x00000013000e7223 */ /* 0x000fc800000000ff */
[----:B------:R-:W-:-:S04]  /*74e0*/  FFMA R18, R15, R14, R0 ;  /* 0x0000000e0f127223 */ /* 0x000fc80000000000 */
[----:B------:R-:W-:Y:S01]  /*74f0*/  FFMA R18, R19, R18, R14 ;  /* 0x0000001213127223 */ /* 0x000fe2000000000e */
[----:B------:R-:W-:-:S03]  /*7500*/  IADD3 R14, PT, PT, R17, 0x7f, -R12 ;  /* 0x0000007f110e7810 */ /* 0x000fc60007ffe80c */
[----:B------:R-:W-:Y:S01]  /*7510*/  FFMA R15, R15, R18, R0 ;  /* 0x000000120f0f7223 */ /* 0x000fe20000000000 */
[----:B------:R-:W-:-:S03]  /*7520*/  IADD3 R13, PT, PT, R14, R13, RZ ;  /* 0x0000000d0e0d7210 */ /* 0x000fc60007ffe0ff */
[----:B------:R-:W-:-:S05]  /*7530*/  FFMA R0, R19, R15, R18 ;  /* 0x0000000f13007223 */ /* 0x000fca0000000012 */
[----:B------:R-:W-:-:S04]  /*7540*/  SHF.R.U32.HI R12, RZ, 0x17, R0 ;  /* 0x00000017ff0c7819 */ /* 0x000fc80000011600 */
[----:B------:R-:W-:-:S04]  /*7550*/  LOP3.LUT R12, R12, 0xff, RZ, 0xc0, !PT ;  /* 0x000000ff0c0c7812 */ /* 0x000fc800078ec0ff */
[----:B------:R-:W-:-:S04]  /*7560*/  IADD3 R12, PT, PT, R12, R13, RZ ;  /* 0x0000000d0c0c7210 */ /* 0x000fc80007ffe0ff */
[----:B------:R-:W-:-:S04]  /*7570*/  IADD3 R14, PT, PT, R12, -0x1, RZ ;  /* 0xffffffff0c0e7810 */ /* 0x000fc80007ffe0ff */
[----:B------:R-:W-:-:S13]  /*7580*/  ISETP.GE.U32.AND P0, PT, R14, 0xfe, PT ;  /* 0x000000fe0e00780c */ /* 0x000fda0003f06070 */
[----:B------:R-:W-:Y:S05]  /*7590*/  @!P0 BRA `(.L_x_175) ;  /* 0x0000000000808947 */ /* 0x000fea0003800000 */
[----:B------:R-:W-:-:S13]  /*75a0*/  ISETP.GT.AND P0, PT, R12, 0xfe, PT ;  /* 0x000000fe0c00780c */ /* 0x000fda0003f04270 */
[----:B------:R-:W-:Y:S05]  /*75b0*/  @P0 BRA `(.L_x_176) ;  /* 0x00000000006c0947 */ /* 0x000fea0003800000 */
[----:B------:R-:W-:-:S13]  /*75c0*/  ISETP.GE.AND P0, PT, R12, 0x1, PT ;  /* 0x000000010c00780c */ /* 0x000fda0003f06270 */
[----:B------:R-:W-:Y:S05]  /*75d0*/  @P0 BRA `(.L_x_177) ;  /* 0x0000000000740947 */ /* 0x000fea0003800000 */
[----:B------:R-:W-:Y:S02]  /*75e0*/  ISETP.GE.AND P0, PT, R12, -0x18, PT ;  /* 0xffffffe80c00780c */ /* 0x000fe40003f06270 */
[----:B------:R-:W-:-:S11]  /*75f0*/  LOP3.LUT R0, R0, 0x80000000, RZ, 0xc0, !PT ;  /* 0x8000000000007812 */ /* 0x000fd600078ec0ff */
[----:B------:R-:W-:Y:S05]  /*7600*/  @!P0 BRA `(.L_x_177) ;  /* 0x0000000000688947 */ /* 0x000fea0003800000 */
[CCC-:B------:R-:W-:Y:S01]  /*7610*/  FFMA.RZ R13, R19.reuse, R15.reuse, R18.reuse ;  /* 0x0000000f130d7223 */ /* 0x1c0fe2000000c012 */
[CCC-:B------:R-:W-:Y:S01]  /*7620*/  FFMA.RP R14, R19.reuse, R15.reuse, R18.reuse ;  /* 0x0000000f130e7223 */ /* 0x1c0fe20000008012 */
[----:B------:R-:W-:Y:S01]  /*7630*/  FFMA.RM R19, R19, R15, R18 ;  /* 0x0000000f13137223 */ /* 0x000fe20000004012 */
[C---:B------:R-:W-:Y:S02]  /*7640*/  IADD3 R15, PT, PT, R12.reuse, 0x20, RZ ;  /* 0x000000200c0f7810 */ /* 0x040fe40007ffe0ff */
[----:B------:R-:W-:Y:S02]  /*7650*/  LOP3.LUT R13, R13, 0x7fffff, RZ, 0xc0, !PT ;  /* 0x007fffff0d0d7812 */ /* 0x000fe400078ec0ff */
[C---:B------:R-:W-:Y:S02]  /*7660*/  ISETP.NE.AND P2, PT, R12.reuse, RZ, PT ;  /* 0x000000ff0c00720c */ /* 0x040fe40003f45270 */
[----:B------:R-:W-:Y:S02]  /*7670*/  LOP3.LUT R18, R13, 0x800000, RZ, 0xfc, !PT ;  /* 0x008000000d127812 */ /* 0x000fe400078efcff */
[----:B------:R-:W-:-:S02]  /*7680*/  ISETP.NE.AND P1, PT, R12, RZ, PT ;  /* 0x000000ff0c00720c */ /* 0x000fc40003f25270 */
[----:B------:R-:W-:Y:S02]  /*7690*/  IADD3 R12, PT, PT, -R12, RZ, RZ ;  /* 0x000000ff0c0c7210 */ /* 0x000fe40007ffe1ff */
[----:B------:R-:W-:Y:S02]  /*76a0*/  SHF.L.U32 R15, R18, R15, RZ ;  /* 0x0000000f120f7219 */ /* 0x000fe400000006ff */
[----:B------:R-:W-:Y:S02]  /*76b0*/  FSETP.NEU.FTZ.AND P0, PT, R14, R19, PT ;  /* 0x000000130e00720b */ /* 0x000fe40003f1d000 */
[----:B------:R-:W-:Y:S02]  /*76c0*/  SEL R13, R12, RZ, P2 ;  /* 0x000000ff0c0d7207 */ /* 0x000fe40001000000 */
[----:B------:R-:W-:Y:S02]  /*76d0*/  ISETP.NE.AND P1, PT, R15, RZ, P1 ;  /* 0x000000ff0f00720c */ /* 0x000fe40000f25270 */
[----:B------:R-:W-:-:S02]  /*76e0*/  SHF.R.U32.HI R15, RZ, R13, R18 ;  /* 0x0000000dff0f7219 */ /* 0x000fc40000011612 */
[----:B------:R-:W-:Y:S02]  /*76f0*/  PLOP3.LUT P0, PT, P0, P1, PT, 0xf8, 0x8f ;  /* 0x00000000008f781c */ /* 0x000fe40000703f70 */
[----:B------:R-:W-:Y:S02]  /*7700*/  SHF.R.U32.HI R13, RZ, 0x1, R15 ;  /* 0x00000001ff0d7819 */ /* 0x000fe4000001160f */
[----:B------:R-:W-:-:S04]  /*7710*/  SEL R12, RZ, 0x1, !P0 ;  /* 0x00000001ff0c7807 */ /* 0x000fc80004000000 */
[----:B------:R-:W-:-:S04]  /*7720*/  LOP3.LUT R12, R12, 0x1, R13, 0xf8, !PT ;  /* 0x000000010c0c7812 */ /* 0x000fc800078ef80d */
[----:B------:R-:W-:-:S04]  /*7730*/  LOP3.LUT R12, R12, R15, RZ, 0xc0, !PT ;  /* 0x0000000f0c0c7212 */ /* 0x000fc800078ec0ff */
[----:B------:R-:W-:-:S04]  /*7740*/  IADD3 R13, PT, PT, R13, R12, RZ ;  /* 0x0000000c0d0d7210 */ /* 0x000fc80007ffe0ff */
[----:B------:R-:W-:Y:S01]  /*7750*/  LOP3.LUT R0, R13, R0, RZ, 0xfc, !PT ;  /* 0x000000000d007212 */ /* 0x000fe200078efcff */
[----:B------:R-:W-:Y:S06]  /*7760*/  BRA `(.L_x_177) ;  /* 0x0000000000107947 */ /* 0x000fec0003800000 */
.L_x_176:
[----:B------:R-:W-:-:S04]  /*7770*/  LOP3.LUT R0, R0, 0x80000000, RZ, 0xc0, !PT ;  /* 0x8000000000007812 */ /* 0x000fc800078ec0ff */
[----:B------:R-:W-:Y:S01]  /*7780*/  LOP3.LUT R0, R0, 0x7f800000, RZ, 0xfc, !PT ;  /* 0x7f80000000007812 */ /* 0x000fe200078efcff */
[----:B------:R-:W-:Y:S06]  /*7790*/  BRA `(.L_x_177) ;  /* 0x0000000000047947 */ /* 0x000fec0003800000 */
.L_x_175:
[----:B------:R-:W-:-:S07]  /*77a0*/  LEA R0, R13, R0, 0x17 ;  /* 0x000000000d007211 */ /* 0x000fce00078eb8ff */
.L_x_177:
[----:B------:R-:W-:Y:S05]  /*77b0*/  BSYNC.RECONVERGENT B1 ;  /* 0x0000000000017941 */ /* 0x000fea0003800200 */
.L_x_174:
[----:B------:R-:W-:Y:S05]  /*77c0*/  BRA `(.L_x_178) ;  /* 0x0000000000207947 */ /* 0x000fea0003800000 */
.L_x_173:
[----:B------:R-:W-:-:S04]  /*77d0*/  LOP3.LUT R0, R15, 0x80000000, R0, 0x48, !PT ;  /* 0x800000000f007812 */ /* 0x000fc800078e4800 */
[----:B------:R-:W-:Y:S01]  /*77e0*/  LOP3.LUT R0, R0, 0x7f800000, RZ, 0xfc, !PT ;  /* 0x7f80000000007812 */ /* 0x000fe200078efcff */
[----:B------:R-:W-:Y:S06]  /*77f0*/  BRA `(.L_x_178) ;  /* 0x0000000000147947 */ /* 0x000fec0003800000 */
.L_x_172:
[----:B------:R-:W-:Y:S01]  /*7800*/  LOP3.LUT R0, R15, 0x80000000, R0, 0x48, !PT ;  /* 0x800000000f007812 */ /* 0x000fe200078e4800 */
[----:B------:R-:W-:Y:S06]  /*7810*/  BRA `(.L_x_178) ;  /* 0x00000000000c7947 */ /* 0x000fec0003800000 */
.L_x_171:
[----:B------:R-:W0:Y:S01]  /*7820*/  MUFU.RSQ R0, -QNAN ;  /* 0xffc0000000007908 */ /* 0x000e220000001400 */
[----:B------:R-:W-:Y:S05]  /*7830*/  BRA `(.L_x_178) ;  /* 0x0000000000047947 */ /* 0x000fea0003800000 */
.L_x_170:
[----:B------:R-:W-:-:S07]  /*7840*/  FADD.FTZ R0, R0, R6 ;  /* 0x0000000600007221 */ /* 0x000fce0000010000 */
.L_x_178:
[----:B------:R-:W-:Y:S05]  /*7850*/  BSYNC.RECONVERGENT B0 ;  /* 0x0000000000007941 */ /* 0x000fea0003800200 */
.L_x_168:
[----:B------:R-:W-:Y:S01]  /*7860*/  HFMA2 R13, -RZ, RZ, 0, 0 ;  /* 0x00000000ff0d7431 */ /* 0x000fe200000001ff */
[----:B------:R-:W-:-:S04]  /*7870*/  MOV R12, R10 ;  /* 0x0000000a000c7202 */ /* 0x000fc80000000f00 */
[----:B0-----:R-:W-:Y:S05]  /*7880*/  RET.REL.NODEC R12 `(setDomainPoolKernel) ;  /* 0xffffff840cdc7950 */ /* 0x001fea0003c3ffff */
.L_x_179:
[----:B------:R-:W-:-:S00]  /*7890*/  BRA `(.L_x_179) ;  /* 0xfffffffc00fc7947 */ /* 0x000fc0000383ffff */
[----:B------:R-:W-:-:S00]  /*78a0*/  NOP ;  /* 0x0000000000007918 */ /* 0x000fc00000000000 */
        /* <DEDUP_REMOVED lines=13> */
.L_x_180:


//--------------------- .nv.shared.reserved.0     --------------------------
	.section	.nv.shared.reserved.0,"aw",@nobits
	.weak		__nv_reservedSMEM_offset_0_alias
	.size		__nv_reservedSMEM_offset_0_alias, 0, 64
	.other		__nv_reservedSMEM_offset_0_alias,@"STO_CUDA_RESERVED_SHARED STV_DEFAULT"
__nv_reservedSMEM_offset_0_alias:
	.zero		0
	.zero		64


//--------------------- .nv.constant0.setDomainPoolKernel --------------------------
	.section	.nv.constant0.setDomainPoolKernel,"a",@progbits
	.sectionflags	@""
	.align	4
.nv.constant0.setDomainPoolKernel:
	.zero		984


//--------------------- SYMBOLS --------------------------

	.type		.nv.reservedSmem.offset0,@object
	.size		.nv.reservedSmem.offset0,0x4
